	.headerflags	@"EF_CUDA_TEXMODE_UNIFIED EF_CUDA_64BIT_ADDRESS EF_CUDA_ACCELERATORS EF_CUDA_SM90 EF_CUDA_VIRTUAL_SM(EF_CUDA_SM90)"
	.elftype	@"ET_EXEC"


//--------------------- .nv.info                  --------------------------
	.section	.nv.info,"",@"SHT_CUDA_INFO"
	.align	4


	//----- nvinfo : EIATTR_REGCOUNT
	.align		4
        /*0000*/ 	.byte	0x04, 0x2f
        /*0002*/ 	.short	(.L_3 - .L_2)
	.align		4
.L_2:
        /*0004*/ 	.word	index@(triton_poi_fused__native_batch_norm_legit_no_training_relu_threshold_backward_24)
        /*0008*/ 	.word	0x00000040


	//----- nvinfo : EIATTR_MIN_STACK_SIZE
	.align		4
.L_3:
        /*000c*/ 	.byte	0x04, 0x12
        /*000e*/ 	.short	(.L_5 - .L_4)
	.align		4
.L_4:
        /*0010*/ 	.word	index@(triton_poi_fused__native_batch_norm_legit_no_training_relu_threshold_backward_24)
        /*0014*/ 	.word	0x00000000


	//----- nvinfo : EIATTR_FRAME_SIZE
	.align		4
.L_5:
        /*0018*/ 	.byte	0x04, 0x11
        /*001a*/ 	.short	(.L_7 - .L_6)
	.align		4
.L_6:
        /*001c*/ 	.word	index@(triton_poi_fused__native_batch_norm_legit_no_training_relu_threshold_backward_24)
        /*0020*/ 	.word	0x00000000


	//----- nvinfo : EIATTR_MIN_STACK_SIZE
	.align		4
.L_7:
        /*0024*/ 	.byte	0x04, 0x12
        /*0026*/ 	.short	(.L_9 - .L_8)
	.align		4
.L_8:
        /*0028*/ 	.word	index@(triton_poi_fused__native_batch_norm_legit_no_training_relu_threshold_backward_24)
        /*002c*/ 	.word	0x00000000
.L_9:


//--------------------- .nv.info.triton_poi_fused__native_batch_norm_legit_no_training_relu_threshold_backward_24 --------------------------
	.section	.nv.info.triton_poi_fused__native_batch_norm_legit_no_training_relu_threshold_backward_24,"",@"SHT_CUDA_INFO"
	.sectionflags	@""
	.align	4


	//----- nvinfo : EIATTR_CUDA_API_VERSION
	.align		4
        /*0000*/ 	.byte	0x04, 0x37
        /*0002*/ 	.short	(.L_11 - .L_10)
.L_10:
        /*0004*/ 	.word	0x0000007c


	//----- nvinfo : EIATTR_KPARAM_INFO
	.align		4
.L_11:
        /*0008*/ 	.byte	0x04, 0x17
        /*000a*/ 	.short	(.L_13 - .L_12)
.L_12:
        /*000c*/ 	.word	0x00000000
        /*0010*/ 	.short	0x0008
        /*0012*/ 	.short	0x003c
        /*0014*/ 	.byte	0x00, 0xf0, 0x11, 0x00


	//----- nvinfo : EIATTR_KPARAM_INFO
	.align		4
.L_13:
        /*0018*/ 	.byte	0x04, 0x17
        /*001a*/ 	.short	(.L_15 - .L_14)
.L_14:
        /*001c*/ 	.word	0x00000000
        /*0020*/ 	.short	0x0007
        /*0022*/ 	.short	0x0038
        /*0024*/ 	.byte	0x00, 0xf0, 0x11, 0x00


	//----- nvinfo : EIATTR_KPARAM_INFO
	.align		4
.L_15:
        /*0028*/ 	.byte	0x04, 0x17
        /*002a*/ 	.short	(.L_17 - .L_16)
.L_16:
        /*002c*/ 	.word	0x00000000
        /*0030*/ 	.short	0x0006
        /*0032*/ 	.short	0x0030
        /*0034*/ 	.byte	0x00, 0xf4, 0x21, 0x00


	//----- nvinfo : EIATTR_KPARAM_INFO
	.align		4
.L_17:
        /*0038*/ 	.byte	0x04, 0x17
        /*003a*/ 	.short	(.L_19 - .L_18)
.L_18:
        /*003c*/ 	.word	0x00000000
        /*0040*/ 	.short	0x0005
        /*0042*/ 	.short	0x0028
        /*0044*/ 	.byte	0x00, 0xf4, 0x21, 0x00


	//----- nvinfo : EIATTR_KPARAM_INFO
	.align		4
.L_19:
        /*0048*/ 	.byte	0x04, 0x17
        /*004a*/ 	.short	(.L_21 - .L_20)
.L_20:
        /*004c*/ 	.word	0x00000000
        /*0050*/ 	.short	0x0004
        /*0052*/ 	.short	0x0020
        /*0054*/ 	.byte	0x00, 0xf4, 0x21, 0x00


	//----- nvinfo : EIATTR_KPARAM_INFO
	.align		4
.L_21:
        /*0058*/ 	.byte	0x04, 0x17
        /*005a*/ 	.short	(.L_23 - .L_22)
.L_22:
        /*005c*/ 	.word	0x00000000
        /*0060*/ 	.short	0x0003
        /*0062*/ 	.short	0x0018
        /*0064*/ 	.byte	0x00, 0xf4, 0x21, 0x00


	//----- nvinfo : EIATTR_KPARAM_INFO
	.align		4
.L_23:
        /*0068*/ 	.byte	0x04, 0x17
        /*006a*/ 	.short	(.L_25 - .L_24)
.L_24:
        /*006c*/ 	.word	0x00000000
        /*0070*/ 	.short	0x0002
        /*0072*/ 	.short	0x0010
        /*0074*/ 	.byte	0x00, 0xf4, 0x21, 0x00


	//----- nvinfo : EIATTR_KPARAM_INFO
	.align		4
.L_25:
        /*0078*/ 	.byte	0x04, 0x17
        /*007a*/ 	.short	(.L_27 - .L_26)
.L_26:
        /*007c*/ 	.word	0x00000000
        /*0080*/ 	.short	0x0001
        /*0082*/ 	.short	0x0008
        /*0084*/ 	.byte	0x00, 0xf4, 0x21, 0x00


	//----- nvinfo : EIATTR_KPARAM_INFO
	.align		4
.L_27:
        /*0088*/ 	.byte	0x04, 0x17
        /*008a*/ 	.short	(.L_29 - .L_28)
.L_28:
        /*008c*/ 	.word	0x00000000
        /*0090*/ 	.short	0x0000
        /*0092*/ 	.short	0x0000
        /*0094*/ 	.byte	0x00, 0xf4, 0x21, 0x00


	//----- nvinfo : EIATTR_SPARSE_MMA_MASK
	.align		4
.L_29:
        /*0098*/ 	.byte	0x03, 0x50
        /*009a*/ 	.short	0x0000


	//----- nvinfo : EIATTR_MAXREG_COUNT
	.align		4
        /*009c*/ 	.byte	0x03, 0x1b
        /*009e*/ 	.short	0x00ff


	//----- nvinfo : EIATTR_EXIT_INSTR_OFFSETS
	.align		4
        /*00a0*/ 	.byte	0x04, 0x1c
        /*00a2*/ 	.short	(.L_31 - .L_30)


	//   ....[0]....
.L_30:
        /*00a4*/ 	.word	0x00002700


	//   ....[1]....
        /*00a8*/ 	.word	0x00002720


	//----- nvinfo : EIATTR_REQNTID
	.align		4
.L_31:
        /*00ac*/ 	.byte	0x04, 0x10
        /*00ae*/ 	.short	(.L_33 - .L_32)
.L_32:
        /*00b0*/ 	.word	0x00000100
        /*00b4*/ 	.word	0x00000001
        /*00b8*/ 	.word	0x00000001


	//----- nvinfo : EIATTR_CBANK_PARAM_SIZE
	.align		4
.L_33:
        /*00bc*/ 	.byte	0x03, 0x19
        /*00be*/ 	.short	0x0040


	//----- nvinfo : EIATTR_PARAM_CBANK
	.align		4
        /*00c0*/ 	.byte	0x04, 0x0a
        /*00c2*/ 	.short	(.L_35 - .L_34)
	.align		4
.L_34:
        /*00c4*/ 	.word	index@(.nv.constant0.triton_poi_fused__native_batch_norm_legit_no_training_relu_threshold_backward_24)
        /*00c8*/ 	.short	0x0210
        /*00ca*/ 	.short	0x0040


	//----- nvinfo : EIATTR_SW_WAR
	.align		4
.L_35:
        /*00cc*/ 	.byte	0x04, 0x36
        /*00ce*/ 	.short	(.L_37 - .L_36)
.L_36:
        /*00d0*/ 	.word	0x00000008
.L_37:


//--------------------- .nv.callgraph             --------------------------
	.section	.nv.callgraph,"",@"SHT_CUDA_CALLGRAPH"
	.align	4
	.sectionentsize	8
	.align		4
        /*0000*/ 	.word	0x00000000
	.align		4
        /*0004*/ 	.word	0xffffffff
	.align		4
        /*0008*/ 	.word	0x00000000
	.align		4
        /*000c*/ 	.word	0xfffffffe
	.align		4
        /*0010*/ 	.word	0x00000000
	.align		4
        /*0014*/ 	.word	0xfffffffd
	.align		4
        /*0018*/ 	.word	0x00000000
	.align		4
        /*001c*/ 	.word	0xfffffffc


//--------------------- .nv.constant4             --------------------------
	.section	.nv.constant4,"a",@progbits
	.align	8
	.align		8
.nv.constant4:
        /*0000*/ 	.dword	_$_str
	.align		8
        /*0008*/ 	.dword	_$_str_$_2


//--------------------- .text.triton_poi_fused__native_batch_norm_legit_no_training_relu_threshold_backward_24 --------------------------
	.section	.text.triton_poi_fused__native_batch_norm_legit_no_training_relu_threshold_backward_24,"ax",@progbits
	.sectionflags	@"SHF_BARRIERS=1"
	.align	128
        .global         triton_poi_fused__native_batch_norm_legit_no_training_relu_threshold_backward_24
        .type           triton_poi_fused__native_batch_norm_legit_no_training_relu_threshold_backward_24,@function
        .size           triton_poi_fused__native_batch_norm_legit_no_training_relu_threshold_backward_24,(.L_x_1 - triton_poi_fused__native_batch_norm_legit_no_training_relu_threshold_backward_24)
        .other          triton_poi_fused__native_batch_norm_legit_no_training_relu_threshold_backward_24,@"STO_CUDA_ENTRY STV_DEFAULT"
triton_poi_fused__native_batch_norm_legit_no_training_relu_threshold_backward_24:
.text.triton_poi_fused__native_batch_norm_legit_no_training_relu_threshold_backward_24:
[----:B------:R-:W0:Y:S01]  /*0000*/  LDC R1, c[0x0][0x28] ;  /* 0x00000a00ff017b82 */ /* 0x000e220000000800 */
[----:B------:R-:W1:Y:S07]  /*0010*/  S2R R16, SR_CTAID.Y ;  /* 0x0000000000107919 */ /* 0x000e6e0000002600 */
[----:B------:R-:W2:Y:S01]  /*0020*/  LDC.64 R48, c[0x0][0x220] ;  /* 0x00008800ff307b82 */ /* 0x000ea20000000a00 */
[----:B------:R-:W-:Y:S01]  /*0030*/  ULDC.64 UR6, c[0x0][0x208] ;  /* 0x0000820000067ab9 */ /* 0x000fe20000000a00 */
[----:B------:R-:W3:Y:S01]  /*0040*/  S2R R6, SR_TID.X ;  /* 0x0000000000067919 */ /* 0x000ee20000002100 */
[----:B------:R-:W4:Y:S05]  /*0050*/  S2R R3, SR_CTAID.X ;  /* 0x0000000000037919 */ /* 0x000f2a0000002500 */
[----:B------:R-:W5:Y:S08]  /*0060*/  LDC.64 R36, c[0x0][0x218] ;  /* 0x00008600ff247b82 */ /* 0x000f700000000a00 */
[----:B------:R-:W4:Y:S01]  /*0070*/  LDC.64 R50, c[0x0][0x210] ;  /* 0x00008400ff327b82 */ /* 0x000f220000000a00 */
[----:B------:R-:W-:-:S02]  /*0080*/  CS2R R12, SRZ ;  /* 0x00000000000c7805 */ /* 0x000fc4000001ff00 */
[----:B------:R-:W-:Y:S02]  /*0090*/  CS2R R14, SRZ ;  /* 0x00000000000e7805 */ /* 0x000fe4000001ff00 */
[----:B------:R-:W-:-:S03]  /*00a0*/  CS2R R18, SRZ ;  /* 0x0000000000127805 */ /* 0x000fc6000001ff00 */
[----:B------:R-:W5:Y:S01]  /*00b0*/  LDC.64 R46, c[0x0][0x228] ;  /* 0x00008a00ff2e7b82 */ /* 0x000f620000000a00 */
[----:B-1----:R-:W-:-:S07]  /*00c0*/  IMAD.SHL.U32 R4, R16, 0x40, RZ ;  /* 0x0000004010047824 */ /* 0x002fce00078e00ff */
[----:B------:R-:W1:Y:S01]  /*00d0*/  LDC.64 R42, c[0x0][0x230] ;  /* 0x00008c00ff2a7b82 */ /* 0x000e620000000a00 */
[----:B---3--:R-:W-:-:S05]  /*00e0*/  IMAD.SHL.U32 R5, R6, 0x10, RZ ;  /* 0x0000001006057824 */ /* 0x008fca00078e00ff */
[----:B------:R-:W-:-:S04]  /*00f0*/  LOP3.LUT R5, R4, 0x30, R5, 0xf8, !PT ;  /* 0x0000003004057812 */ /* 0x000fc800078ef805 */
[----:B------:R-:W-:-:S04]  /*0100*/  SHF.R.S32.HI R0, RZ, 0x1f, R5 ;  /* 0x0000001fff007819 */ /* 0x000fc80000011405 */
[----:B------:R-:W-:-:S04]  /*0110*/  LEA.HI R7, R0, R5, RZ, 0x9 ;  /* 0x0000000500077211 */ /* 0x000fc800078f48ff */
[----:B------:R-:W-:-:S05]  /*0120*/  LOP3.LUT R0, R7, 0xfffffe00, RZ, 0xc0, !PT ;  /* 0xfffffe0007007812 */ /* 0x000fca00078ec0ff */
[----:B------:R-:W-:-:S04]  /*0130*/  IMAD.IADD R29, R5, 0x1, -R0 ;  /* 0x00000001051d7824 */ /* 0x000fc800078e0a00 */
[----:B--2---:R-:W-:-:S06]  /*0140*/  IMAD.WIDE R24, R29, 0x4, R48 ;  /* 0x000000041d187825 */ /* 0x004fcc00078e0230 */
[----:B------:R-:W2:Y:S01]  /*0150*/  LDG.E.EL.128 R24, desc[UR6][R24.64] ;  /* 0x0000000618187981 */ /* 0x000ea2000c2e1d00 */
[----:B------:R-:W-:Y:S01]  /*0160*/  SHF.R.U32.HI R2, RZ, 0x2, R6 ;  /* 0x00000002ff027819 */ /* 0x000fe20000011606 */
[----:B----4-:R-:W-:Y:S01]  /*0170*/  IMAD.SHL.U32 R3, R3, 0x40, RZ ;  /* 0x0000004003037824 */ /* 0x010fe200078e00ff */
[----:B------:R-:W-:Y:S01]  /*0180*/  SHF.R.S32.HI R7, RZ, 0x9, R7 ;  /* 0x00000009ff077819 */ /* 0x000fe20000011407 */
[----:B-----5:R-:W-:Y:S01]  /*0190*/  IMAD.WIDE R8, R29, 0x4, R36 ;  /* 0x000000041d087825 */ /* 0x020fe200078e0224 */
[----:B------:R-:W-:-:S04]  /*01a0*/  SGXT.U32 R2, R2, 0x6 ;  /* 0x000000060202781a */ /* 0x000fc80000000000 */
[----:B------:R-:W-:Y:S01]  /*01b0*/  LOP3.LUT R0, R3, R2, RZ, 0xfc, !PT ;  /* 0x0000000203007212 */ /* 0x000fe200078efcff */
[----:B------:R-:W3:Y:S03]  /*01c0*/  LDG.E.EL.128 R8, desc[UR6][R8.64] ;  /* 0x0000000608087981 */ /* 0x000ee6000c2e1d00 */
[----:B------:R-:W-:Y:S01]  /*01d0*/  ISETP.GE.AND P0, PT, R0, 0x33, PT ;  /* 0x000000330000780c */ /* 0x000fe20003f06270 */
[----:B------:R-:W-:-:S04]  /*01e0*/  IMAD R7, R7, 0x33, R0 ;  /* 0x0000003307077824 */ /* 0x000fc800078e0200 */
[----:B------:R-:W-:-:S04]  /*01f0*/  IMAD.SHL.U32 R40, R7, 0x200, RZ ;  /* 0x0000020007287824 */ /* 0x000fc800078e00ff */
[----:B------:R-:W-:-:S04]  /*0200*/  IMAD.IADD R0, R29, 0x1, R40 ;  /* 0x000000011d007824 */ /* 0x000fc800078e0228 */
[----:B0-----:R-:W-:-:S05]  /*0210*/  IMAD.WIDE R20, R0, 0x4, R50 ;  /* 0x0000000400147825 */ /* 0x001fca00078e0232 */
[----:B------:R-:W3:Y:S01]  /*0220*/  @!P0 LDG.E.EL.128 R12, desc[UR6][R20.64] ;  /* 0x00000006140c8981 */ /* 0x000ee2000c2e1d00 */
[----:B------:R-:W-:Y:S02]  /*0230*/  SHF.R.S32.HI R28, RZ, 0x19, R16 ;  /* 0x00000019ff1c7819 */ /* 0x000fe40000011410 */
[----:B------:R-:W-:Y:S02]  /*0240*/  LOP3.LUT R45, R5, 0x4, RZ, 0xfc, !PT ;  /* 0x00000004052d7812 */ /* 0x000fe400078efcff */
[----:B------:R-:W-:-:S04]  /*0250*/  SGXT R28, R28, 0x1 ;  /* 0x000000011c1c781a */ /* 0x000fc80000000200 */
[----:B------:R-:W-:-:S04]  /*0260*/  LEA.HI R7, R28, R45, RZ, 0x9 ;  /* 0x0000002d1c077211 */ /* 0x000fc800078f48ff */
[----:B------:R-:W-:Y:S02]  /*0270*/  LOP3.LUT R16, R7, 0xfffffe00, RZ, 0xc0, !PT ;  /* 0xfffffe0007107812 */ /* 0x000fe400078ec0ff */
[----:B------:R-:W-:-:S03]  /*0280*/  LOP3.LUT R39, R5, 0x8, RZ, 0xfc, !PT ;  /* 0x0000000805277812 */ /* 0x000fc600078efcff */
[----:B------:R-:W-:Y:S01]  /*0290*/  IMAD.IADD R45, R45, 0x1, -R16 ;  /* 0x000000012d2d7824 */ /* 0x000fe200078e0a10 */
[----:B------:R-:W-:-:S03]  /*02a0*/  LEA.HI R7, R28, R39, RZ, 0x9 ;  /* 0x000000271c077211 */ /* 0x000fc600078f48ff */
[----:B------:R-:W-:Y:S01]  /*02b0*/  IMAD.IADD R31, R45, 0x1, R40 ;  /* 0x000000012d1f7824 */ /* 0x000fe200078e0228 */
[----:B------:R-:W-:-:S03]  /*02c0*/  CS2R R16, SRZ ;  /* 0x0000000000107805 */ /* 0x000fc6000001ff00 */
[----:B------:R-:W-:-:S05]  /*02d0*/  IMAD.WIDE R30, R31, 0x4, R50 ;  /* 0x000000041f1e7825 */ /* 0x000fca00078e0232 */
[----:B------:R0:W4:Y:S01]  /*02e0*/  @!P0 LDG.E.EL.128 R16, desc[UR6][R30.64] ;  /* 0x000000061e108981 */ /* 0x000122000c2e1d00 */
[----:B--2---:R-:W-:Y:S01]  /*02f0*/  FADD R32, R24, 9.9999997473787516356e-06 ;  /* 0x3727c5ac18207421 */ /* 0x004fe20000000000 */
[----:B------:R-:W-:-:S05]  /*0300*/  FADD R25, R25, 9.9999997473787516356e-06 ;  /* 0x3727c5ac19197421 */ /* 0x000fca0000000000 */
[----:B------:R-:W2:Y:S01]  /*0310*/  MUFU.SQRT R32, R32 ;  /* 0x0000002000207308 */ /* 0x000ea20000002000 */
[----:B------:R-:W-:Y:S01]  /*0320*/  FADD R26, R26, 9.9999997473787516356e-06 ;  /* 0x3727c5ac1a1a7421 */ /* 0x000fe20000000000 */
[----:B------:R-:W-:-:S06]  /*0330*/  FADD R27, R27, 9.9999997473787516356e-06 ;  /* 0x3727c5ac1b1b7421 */ /* 0x000fcc0000000000 */
[----:B------:R-:W5:Y:S01]  /*0340*/  MUFU.SQRT R25, R25 ;  /* 0x0000001900197308 */ /* 0x000f620000002000 */
[----:B------:R-:W-:Y:S02]  /*0350*/  LOP3.LUT R24, R7, 0xfffffe00, RZ, 0xc0, !PT ;  /* 0xfffffe0007187812 */ /* 0x000fe400078ec0ff */
[----:B--2---:R-:W-:-:S05]  /*0360*/  FSETP.GT.AND P6, PT, R32, 8.50705917302346158658e+37, PT ;  /* 0x7e8000002000780b */ /* 0x004fca0003fc4000 */
[----:B------:R-:W2:Y:S01]  /*0370*/  MUFU.SQRT R26, R26 ;  /* 0x0000001a001a7308 */ /* 0x000ea20000002000 */
[----:B------:R-:W-:-:S07]  /*0380*/  FSETP.GEU.AND P1, PT, R32, 1.175494350822287508e-38, PT ;  /* 0x008000002000780b */ /* 0x000fce0003f2e000 */
[----:B------:R-:W1:Y:S01]  /*0390*/  MUFU.SQRT R27, R27 ;  /* 0x0000001b001b7308 */ /* 0x000e620000002000 */
[----:B------:R-:W-:Y:S01]  /*03a0*/  LOP3.LUT R7, R5, 0xc, RZ, 0xfc, !PT ;  /* 0x0000000c05077812 */ /* 0x000fe200078efcff */
[----:B------:R-:W-:Y:S01]  /*03b0*/  IMAD.MOV.U32 R5, RZ, RZ, 0x3e800000 ;  /* 0x3e800000ff057424 */ /* 0x000fe200078e00ff */
[C---:B-----5:R-:W-:Y:S02]  /*03c0*/  FSETP.GT.AND P2, PT, R25.reuse, 8.50705917302346158658e+37, PT ;  /* 0x7e8000001900780b */ /* 0x060fe40003f44000 */
[----:B------:R-:W-:Y:S01]  /*03d0*/  FSETP.GEU.AND P3, PT, R25, 1.175494350822287508e-38, PT ;  /* 0x008000001900780b */ /* 0x000fe20003f6e000 */
[----:B------:R-:W-:Y:S01]  /*03e0*/  @P6 FMUL R32, R32, 0.25 ;  /* 0x3e80000020206820 */ /* 0x000fe20000400000 */
[----:B0-----:R-:W-:Y:S02]  /*03f0*/  FSEL R31, R5, 1, P6 ;  /* 0x3f800000051f7808 */ /* 0x001fe40003000000 */
[----:B--2---:R-:W-:Y:S01]  /*0400*/  FSETP.GT.AND P4, PT, R26, 8.50705917302346158658e+37, PT ;  /* 0x7e8000001a00780b */ /* 0x004fe20003f84000 */
[----:B------:R-:W-:Y:S01]  /*0410*/  @!P1 FMUL R32, R32, 16777216 ;  /* 0x4b80000020209820 */ /* 0x000fe20000400000 */
[----:B------:R-:W-:Y:S01]  /*0420*/  FSETP.GEU.AND P5, PT, R26, 1.175494350822287508e-38, PT ;  /* 0x008000001a00780b */ /* 0x000fe20003fae000 */
[----:B------:R-:W-:Y:S01]  /*0430*/  @!P1 FMUL R31, R31, 16777216 ;  /* 0x4b8000001f1f9820 */ /* 0x000fe20000400000 */
[----:B-1----:R-:W-:-:S02]  /*0440*/  FSETP.GT.AND P6, PT, R27, 8.50705917302346158658e+37, PT ;  /* 0x7e8000001b00780b */ /* 0x002fc40003fc4000 */
[----:B------:R-:W-:Y:S01]  /*0450*/  FSETP.GEU.AND P1, PT, R27, 1.175494350822287508e-38, PT ;  /* 0x008000001b00780b */ /* 0x000fe20003f2e000 */
[----:B------:R-:W-:-:S04]  /*0460*/  @P2 FMUL R25, R25, 0.25 ;  /* 0x3e80000019192820 */ /* 0x000fc80000400000 */
[----:B------:R-:W-:Y:S02]  /*0470*/  @!P3 FMUL R25, R25, 16777216 ;  /* 0x4b8000001919b820 */ /* 0x000fe40000400000 */
[----:B------:R-:W-:-:S04]  /*0480*/  @P4 FMUL R26, R26, 0.25 ;  /* 0x3e8000001a1a4820 */ /* 0x000fc80000400000 */
[----:B------:R-:W-:Y:S01]  /*0490*/  @P6 FMUL R27, R27, 0.25 ;  /* 0x3e8000001b1b6820 */ /* 0x000fe20000400000 */
[----:B------:R-:W0:Y:S01]  /*04a0*/  MUFU.RCP R25, R25 ;  /* 0x0000001900197308 */ /* 0x000e220000001000 */
[----:B------:R-:W-:Y:S02]  /*04b0*/  @!P5 FMUL R26, R26, 16777216 ;  /* 0x4b8000001a1ad820 */ /* 0x000fe40000400000 */
[----:B------:R-:W-:Y:S01]  /*04c0*/  @!P1 FMUL R27, R27, 16777216 ;  /* 0x4b8000001b1b9820 */ /* 0x000fe20000400000 */
[----:B---3--:R-:W-:Y:S01]  /*04d0*/  FADD R53, -R8, R12 ;  /* 0x0000000c08357221 */ /* 0x008fe20000000100 */
[----:B------:R-:W-:Y:S02]  /*04e0*/  FSEL R8, R5, 1, P2 ;  /* 0x3f80000005087808 */ /* 0x000fe40001000000 */
[----:B------:R-:W-:Y:S01]  /*04f0*/  LEA.HI R28, R28, R7, RZ, 0x9 ;  /* 0x000000071c1c7211 */ /* 0x000fe200078f48ff */
[----:B------:R-:W1:Y:S01]  /*0500*/  MUFU.RCP R32, R32 ;  /* 0x0000002000207308 */ /* 0x000e620000001000 */
[----:B------:R-:W-:Y:S01]  /*0510*/  FADD R13, -R9, R13 ;  /* 0x0000000d090d7221 */ /* 0x000fe20000000100 */
[----:B------:R-:W-:Y:S01]  /*0520*/  @!P3 FMUL R8, R8, 16777216 ;  /* 0x4b8000000808b820 */ /* 0x000fe20000400000 */
[----:B------:R-:W-:-:S05]  /*0530*/  LOP3.LUT R28, R28, 0xfffffe00, RZ, 0xc0, !PT ;  /* 0xfffffe001c1c7812 */ /* 0x000fca00078ec0ff */
[----:B------:R-:W2:Y:S01]  /*0540*/  MUFU.RCP R26, R26 ;  /* 0x0000001a001a7308 */ /* 0x000ea20000001000 */
[----:B------:R-:W-:-:S07]  /*0550*/  FSEL R9, R5, 1, P4 ;  /* 0x3f80000005097808 */ /* 0x000fce0002000000 */
[----:B------:R-:W3:Y:S01]  /*0560*/  MUFU.RCP R27, R27 ;  /* 0x0000001b001b7308 */ /* 0x000ee20000001000 */
[----:B------:R-:W-:Y:S01]  /*0570*/  FSEL R12, R5, 1, P6 ;  /* 0x3f800000050c7808 */ /* 0x000fe20003000000 */
[----:B------:R-:W-:Y:S02]  /*0580*/  IMAD.IADD R39, R39, 0x1, -R24 ;  /* 0x0000000127277824 */ /* 0x000fe400078e0a18 */
[----:B0-----:R-:W-:Y:S01]  /*0590*/  FMUL R44, R25, R8 ;  /* 0x00000008192c7220 */ /* 0x001fe20000400000 */
[----:B------:R-:W-:Y:S02]  /*05a0*/  IMAD.IADD R7, R7, 0x1, -R28 ;  /* 0x0000000107077824 */ /* 0x000fe400078e0a1c */
[----:B------:R-:W-:-:S04]  /*05b0*/  IMAD.WIDE R24, R29, 0x4, R46 ;  /* 0x000000041d187825 */ /* 0x000fc800078e022e */
[----:B------:R-:W-:Y:S01]  /*05c0*/  @!P5 FMUL R9, R9, 16777216 ;  /* 0x4b8000000909d820 */ /* 0x000fe20000400000 */
[----:B------:R-:W-:Y:S01]  /*05d0*/  @!P1 FMUL R12, R12, 16777216 ;  /* 0x4b8000000c0c9820 */ /* 0x000fe20000400000 */
[----:B------:R-:W-:-:S04]  /*05e0*/  IMAD.WIDE R28, R29, 0x4, R42 ;  /* 0x000000041d1c7825 */ /* 0x000fc800078e022a */
[----:B-1----:R-:W-:Y:S01]  /*05f0*/  FMUL R32, R32, R31 ;  /* 0x0000001f20207220 */ /* 0x002fe20000400000 */
[----:B--2---:R-:W-:Y:S01]  /*0600*/  FMUL R9, R26, R9 ;  /* 0x000000091a097220 */ /* 0x004fe20000400000 */
[----:B---3--:R-:W-:Y:S01]  /*0610*/  FMUL R12, R27, R12 ;  /* 0x0000000c1b0c7220 */ /* 0x008fe20000400000 */
[----:B------:R-:W2:Y:S04]  /*0620*/  LDG.E.EL.128 R28, desc[UR6][R28.64] ;  /* 0x000000061c1c7981 */ /* 0x000ea8000c2e1d00 */
[----:B------:R-:W2:Y:S01]  /*0630*/  LDG.E.EL.128 R24, desc[UR6][R24.64] ;  /* 0x0000000618187981 */ /* 0x000ea2000c2e1d00 */
[----:B------:R-:W-:-:S04]  /*0640*/  IMAD.WIDE R20, R45, 0x4, R36 ;  /* 0x000000042d147825 */ /* 0x000fc800078e0224 */
[----:B------:R-:W-:Y:S01]  /*0650*/  FMUL R53, R32, R53 ;  /* 0x0000003520357220 */ /* 0x000fe20000400000 */
[----:B------:R-:W-:Y:S01]  /*0660*/  IMAD.WIDE R32, R45, 0x4, R48 ;  /* 0x000000042d207825 */ /* 0x000fe200078e0230 */
[----:B------:R-:W4:Y:S05]  /*0670*/  LDG.E.EL.128 R20, desc[UR6][R20.64] ;  /* 0x0000000614147981 */ /* 0x000f2a000c2e1d00 */
[----:B------:R-:W3:Y:S01]  /*0680*/  LDG.E.EL.128 R32, desc[UR6][R32.64] ;  /* 0x0000000620207981 */ /* 0x000ee2000c2e1d00 */
[----:B------:R-:W-:Y:S01]  /*0690*/  FADD R11, -R11, R15 ;  /* 0x0000000f0b0b7221 */ /* 0x000fe20000000100 */
[----:B------:R-:W-:-:S03]  /*06a0*/  FADD R10, -R10, R14 ;  /* 0x0000000e0a0a7221 */ /* 0x000fc60000000100 */
[----:B------:R-:W-:Y:S01]  /*06b0*/  FMUL R12, R12, R11 ;  /* 0x0000000b0c0c7220 */ /* 0x000fe20000400000 */
[----:B------:R-:W-:Y:S01]  /*06c0*/  FMUL R9, R9, R10 ;  /* 0x0000000a09097220 */ /* 0x000fe20000400000 */
[----:B------:R-:W-:Y:S02]  /*06d0*/  FMUL R44, R44, R13 ;  /* 0x0000000d2c2c7220 */ /* 0x000fe40000400000 */
[----:B--2---:R-:W-:Y:S01]  /*06e0*/  FFMA R38, R27, R12, R31 ;  /* 0x0000000c1b267223 */ /* 0x004fe2000000001f */
[----:B------:R-:W-:Y:S01]  /*06f0*/  FFMA R41, R26, R9, R30 ;  /* 0x000000091a297223 */ /* 0x000fe2000000001e */
[----:B------:R-:W-:-:S04]  /*0700*/  IMAD.WIDE R12, R45, 0x4, R46 ;  /* 0x000000042d0c7825 */ /* 0x000fc800078e022e */
[----:B------:R-:W-:Y:S02]  /*0710*/  IMAD.WIDE R8, R45, 0x4, R42 ;  /* 0x000000042d087825 */ /* 0x000fe400078e022a */
[----:B------:R-:W2:Y:S04]  /*0720*/  LDG.E.EL.128 R12, desc[UR6][R12.64] ;  /* 0x000000060c0c7981 */ /* 0x000ea8000c2e1d00 */
[----:B------:R-:W2:Y:S01]  /*0730*/  LDG.E.EL.128 R8, desc[UR6][R8.64] ;  /* 0x0000000608087981 */ /* 0x000ea2000c2e1d00 */
[----:B----4-:R-:W-:Y:S01]  /*0740*/  FADD R17, -R21, R17 ;  /* 0x0000001115117221 */ /* 0x010fe20000000100 */
[----:B---3--:R-:W-:Y:S01]  /*0750*/  FADD R21, R33, 9.9999997473787516356e-06 ;  /* 0x3727c5ac21157421 */ /* 0x008fe20000000000 */
[----:B------:R-:W-:-:S03]  /*0760*/  FADD R18, -R22, R18 ;  /* 0x0000001216127221 */ /* 0x000fc60000000100 */
[----:B------:R-:W0:Y:S01]  /*0770*/  MUFU.SQRT R22, R21 ;  /* 0x0000001500167308 */ /* 0x000e220000002000 */
[----:B------:R-:W-:Y:S01]  /*0780*/  FADD R34, R34, 9.9999997473787516356e-06 ;  /* 0x3727c5ac22227421 */ /* 0x000fe20000000000 */
[----:B------:R-:W-:-:S06]  /*0790*/  FADD R35, R35, 9.9999997473787516356e-06 ;  /* 0x3727c5ac23237421 */ /* 0x000fcc0000000000 */
[----:B------:R-:W1:Y:S08]  /*07a0*/  MUFU.SQRT R34, R34 ;  /* 0x0000002200227308 */ /* 0x000e700000002000 */
[----:B------:R-:W3:Y:S01]  /*07b0*/  MUFU.SQRT R35, R35 ;  /* 0x0000002300237308 */ /* 0x000ee20000002000 */
[C---:B0-----:R-:W-:Y:S02]  /*07c0*/  FSETP.GT.AND P2, PT, R22.reuse, 8.50705917302346158658e+37, PT ;  /* 0x7e8000001600780b */ /* 0x041fe40003f44000 */
[----:B------:R-:W-:-:S02]  /*07d0*/  FSETP.GEU.AND P4, PT, R22, 1.175494350822287508e-38, PT ;  /* 0x008000001600780b */ /* 0x000fc40003f8e000 */
[C---:B-1----:R-:W-:Y:S02]  /*07e0*/  FSETP.GT.AND P3, PT, R34.reuse, 8.50705917302346158658e+37, PT ;  /* 0x7e8000002200780b */ /* 0x042fe40003f64000 */
[----:B------:R-:W-:Y:S02]  /*07f0*/  FSEL R21, R5, 1, P2 ;  /* 0x3f80000005157808 */ /* 0x000fe40001000000 */
[----:B------:R-:W-:Y:S02]  /*0800*/  FSETP.GEU.AND P5, PT, R34, 1.175494350822287508e-38, PT ;  /* 0x008000002200780b */ /* 0x000fe40003fae000 */
[----:B---3--:R-:W-:-:S03]  /*0810*/  FSETP.GT.AND P1, PT, R35, 8.50705917302346158658e+37, PT ;  /* 0x7e8000002300780b */ /* 0x008fc60003f24000 */
[----:B------:R-:W-:Y:S01]  /*0820*/  @P2 FMUL R22, R22, 0.25 ;  /* 0x3e80000016162820 */ /* 0x000fe20000400000 */
[----:B------:R-:W-:Y:S01]  /*0830*/  FSETP.GEU.AND P2, PT, R35, 1.175494350822287508e-38, PT ;  /* 0x008000002300780b */ /* 0x000fe20003f4e000 */
[----:B------:R-:W-:Y:S02]  /*0840*/  FFMA R44, R25, R44, R29 ;  /* 0x0000002c192c7223 */ /* 0x000fe4000000001d */
[----:B------:R-:W-:Y:S01]  /*0850*/  @!P4 FMUL R22, R22, 16777216 ;  /* 0x4b8000001616c820 */ /* 0x000fe20000400000 */
[----:B------:R-:W-:Y:S01]  /*0860*/  FADD R29, -R20, R16 ;  /* 0x00000010141d7221 */ /* 0x000fe20000000100 */
[----:B------:R-:W-:Y:S02]  /*0870*/  @P3 FMUL R34, R34, 0.25 ;  /* 0x3e80000022223820 */ /* 0x000fe40000400000 */
[----:B------:R-:W0:Y:S02]  /*0880*/  MUFU.RCP R16, R22 ;  /* 0x0000001600107308 */ /* 0x000e240000001000 */
[----:B------:R-:W-:Y:S01]  /*0890*/  @P1 FMUL R35, R35, 0.25 ;  /* 0x3e80000023231820 */ /* 0x000fe20000400000 */
[----:B------:R-:W-:-:S03]  /*08a0*/  @!P5 FMUL R34, R34, 16777216 ;  /* 0x4b8000002222d820 */ /* 0x000fc60000400000 */
[----:B------:R-:W-:Y:S01]  /*08b0*/  @!P2 FMUL R35, R35, 16777216 ;  /* 0x4b8000002323a820 */ /* 0x000fe20000400000 */
[----:B------:R-:W-:Y:S02]  /*08c0*/  @!P4 FMUL R21, R21, 16777216 ;  /* 0x4b8000001515c820 */ /* 0x000fe40000400000 */
[----:B------:R-:W1:Y:S01]  /*08d0*/  MUFU.RCP R34, R34 ;  /* 0x0000002200227308 */ /* 0x000e620000001000 */
[----:B------:R-:W-:-:S07]  /*08e0*/  FSEL R20, R5, 1, P1 ;  /* 0x3f80000005147808 */ /* 0x000fce0000800000 */
[----:B------:R-:W3:Y:S01]  /*08f0*/  MUFU.RCP R35, R35 ;  /* 0x0000002300237308 */ /* 0x000ee20000001000 */
[----:B0-----:R-:W-:Y:S01]  /*0900*/  FMUL R16, R16, R21 ;  /* 0x0000001510107220 */ /* 0x001fe20000400000 */
[----:B------:R-:W-:Y:S01]  /*0910*/  FSEL R21, R5, 1, P3 ;  /* 0x3f80000005157808 */ /* 0x000fe20001800000 */
[----:B------:R-:W-:-:S04]  /*0920*/  @!P2 FMUL R20, R20, 16777216 ;  /* 0x4b8000001414a820 */ /* 0x000fc80000400000 */
[----:B------:R-:W-:Y:S01]  /*0930*/  @!P5 FMUL R21, R21, 16777216 ;  /* 0x4b8000001515d820 */ /* 0x000fe20000400000 */
[----:B------:R-:W-:-:S03]  /*0940*/  FADD R19, -R23, R19 ;  /* 0x0000001317137221 */ /* 0x000fc60000000100 */
[----:B-1----:R-:W-:Y:S01]  /*0950*/  FMUL R21, R34, R21 ;  /* 0x0000001522157220 */ /* 0x002fe20000400000 */
[----:B---3--:R-:W-:-:S03]  /*0960*/  FMUL R20, R35, R20 ;  /* 0x0000001423147220 */ /* 0x008fc60000400000 */
[----:B------:R-:W-:Y:S01]  /*0970*/  FMUL R21, R21, R18 ;  /* 0x0000001215157220 */ /* 0x000fe20000400000 */
[----:B------:R-:W-:Y:S01]  /*0980*/  FMUL R20, R20, R19 ;  /* 0x0000001314147220 */ /* 0x000fe20000400000 */
[----:B------:R-:W-:Y:S01]  /*0990*/  FFMA R53, R24, R53, R28 ;  /* 0x0000003518357223 */ /* 0x000fe2000000001c */
[----:B------:R-:W-:Y:S02]  /*09a0*/  CS2R R24, SRZ ;  /* 0x0000000000187805 */ /* 0x000fe4000001ff00 */
[----:B------:R-:W-:Y:S01]  /*09b0*/  CS2R R26, SRZ ;  /* 0x00000000001a7805 */ /* 0x000fe2000001ff00 */
[----:B------:R-:W-:-:S04]  /*09c0*/  IMAD.WIDE R18, R39, 0x4, R36 ;  /* 0x0000000427127825 */ /* 0x000fc800078e0224 */
[----:B------:R-:W-:Y:S02]  /*09d0*/  FMUL R54, R16, R17 ;  /* 0x0000001110367220 */ /* 0x000fe40000400000 */
[----:B------:R-:W3:Y:S01]  /*09e0*/  LDG.E.EL.128 R16, desc[UR6][R18.64] ;  /* 0x0000000612107981 */ /* 0x000ee2000c2e1d00 */
[----:B------:R-:W-:-:S06]  /*09f0*/  FADD R32, R32, 9.9999997473787516356e-06 ;  /* 0x3727c5ac20207421 */ /* 0x000fcc0000000000 */
[----:B------:R-:W0:Y:S02]  /*0a00*/  MUFU.SQRT R32, R32 ;  /* 0x0000002000207308 */ /* 0x000e240000002000 */
[C---:B0-----:R-:W-:Y:S02]  /*0a10*/  FSETP.GT.AND P3, PT, R32.reuse, 8.50705917302346158658e+37, PT ;  /* 0x7e8000002000780b */ /* 0x041fe40003f64000 */
[----:B------:R-:W-:-:S11]  /*0a20*/  FSETP.GEU.AND P4, PT, R32, 1.175494350822287508e-38, PT ;  /* 0x008000002000780b */ /* 0x000fd60003f8e000 */
[----:B------:R-:W-:-:S04]  /*0a30*/  @P3 FMUL R32, R32, 0.25 ;  /* 0x3e80000020203820 */ /* 0x000fc80000400000 */
[----:B------:R-:W-:-:S06]  /*0a40*/  @!P4 FMUL R32, R32, 16777216 ;  /* 0x4b8000002020c820 */ /* 0x000fcc0000400000 */
[----:B------:R-:W0:Y:S01]  /*0a50*/  MUFU.RCP R32, R32 ;  /* 0x0000002000207308 */ /* 0x000e220000001000 */
[----:B--2---:R-:W-:Y:S01]  /*0a60*/  FFMA R45, R15, R20, R11 ;  /* 0x000000140f2d7223 */ /* 0x004fe2000000000b */
[----:B------:R-:W-:Y:S01]  /*0a70*/  FFMA R52, R14, R21, R10 ;  /* 0x000000150e347223 */ /* 0x000fe2000000000a */
[C---:B------:R-:W-:Y:S02]  /*0a80*/  IMAD.IADD R11, R39.reuse, 0x1, R40 ;  /* 0x00000001270b7824 */ /* 0x040fe400078e0228 */
[----:B------:R-:W-:-:S04]  /*0a90*/  IMAD.WIDE R20, R39, 0x4, R48 ;  /* 0x0000000427147825 */ /* 0x000fc800078e0230 */
[----:B------:R-:W-:Y:S02]  /*0aa0*/  IMAD.WIDE R10, R11, 0x4, R50 ;  /* 0x000000040b0a7825 */ /* 0x000fe400078e0232 */
[----:B------:R-:W2:Y:S04]  /*0ab0*/  LDG.E.EL.128 R20, desc[UR6][R20.64] ;  /* 0x0000000614147981 */ /* 0x000ea8000c2e1d00 */
[----:B------:R-:W3:Y:S01]  /*0ac0*/  @!P0 LDG.E.EL.128 R24, desc[UR6][R10.64] ;  /* 0x000000060a188981 */ /* 0x000ee2000c2e1d00 */
[----:B------:R-:W-:-:S05]  /*0ad0*/  FSEL R15, R5, 1, P3 ;  /* 0x3f800000050f7808 */ /* 0x000fca0001800000 */
[----:B------:R-:W-:Y:S01]  /*0ae0*/  @!P4 FMUL R15, R15, 16777216 ;  /* 0x4b8000000f0fc820 */ /* 0x000fe20000400000 */
[----:B------:R-:W-:-:S03]  /*0af0*/  FFMA R54, R13, R54, R9 ;  /* 0x000000360d367223 */ /* 0x000fc60000000009 */
[----:B0-----:R-:W-:Y:S01]  /*0b00*/  FMUL R32, R32, R15 ;  /* 0x0000000f20207220 */ /* 0x001fe20000400000 */
[----:B------:R-:W-:-:S03]  /*0b10*/  IMAD.IADD R9, R7, 0x1, R40 ;  /* 0x0000000107097824 */ /* 0x000fc600078e0228 */
[----:B------:R-:W-:Y:S01]  /*0b20*/  FMUL R29, R32, R29 ;  /* 0x0000001d201d7220 */ /* 0x000fe20000400000 */
[----:B------:R-:W-:-:S04]  /*0b30*/  IMAD.WIDE R50, R9, 0x4, R50 ;  /* 0x0000000409327825 */ /* 0x000fc800078e0232 */
[----:B------:R-:W-:Y:S01]  /*0b40*/  FFMA R40, R12, R29, R8 ;  /* 0x0000001d0c287223 */ /* 0x000fe20000000008 */
[----:B------:R-:W-:-:S04]  /*0b50*/  IMAD.WIDE R8, R39, 0x4, R46 ;  /* 0x0000000427087825 */ /* 0x000fc800078e022e */
[----:B------:R-:W-:Y:S02]  /*0b60*/  IMAD.WIDE R12, R39, 0x4, R42 ;  /* 0x00000004270c7825 */ /* 0x000fe400078e022a */
[----:B------:R-:W4:Y:S04]  /*0b70*/  LDG.E.EL.128 R8, desc[UR6][R8.64] ;  /* 0x0000000608087981 */ /* 0x000f28000c2e1d00 */
[----:B------:R-:W4:Y:S01]  /*0b80*/  LDG.E.EL.128 R12, desc[UR6][R12.64] ;  /* 0x000000060c0c7981 */ /* 0x000f22000c2e1d00 */
[----:B------:R-:W-:-:S06]  /*0b90*/  IMAD.WIDE R32, R7, 0x4, R48 ;  /* 0x0000000407207825 */ /* 0x000fcc00078e0230 */
[----:B------:R-:W5:Y:S01]  /*0ba0*/  LDG.E.EL.128 R32, desc[UR6][R32.64] ;  /* 0x0000000620207981 */ /* 0x000f62000c2e1d00 */
[----:B------:R-:W0:Y:S01]  /*0bb0*/  S2UR UR5, SR_CgaCtaId ;  /* 0x00000000000579c3 */ /* 0x000e220000008800 */
[----:B------:R-:W-:Y:S01]  /*0bc0*/  UMOV UR4, 0x400 ;  /* 0x0000040000047882 */ /* 0x000fe20000000000 */
[----:B------:R-:W-:Y:S01]  /*0bd0*/  IMAD.WIDE R46, R7, 0x4, R46 ;  /* 0x00000004072e7825 */ /* 0x000fe200078e022e */
[----:B------:R-:W-:-:S03]  /*0be0*/  FSETP.GEU.AND P3, PT, R53, RZ, PT ;  /* 0x000000ff3500720b */ /* 0x000fc60003f6e000 */
[----:B------:R-:W-:Y:S01]  /*0bf0*/  IMAD.WIDE R42, R7, 0x4, R42 ;  /* 0x00000004072a7825 */ /* 0x000fe200078e022a */
[----:B------:R-:W-:Y:S01]  /*0c00*/  FSEL R53, R53, RZ, P3 ;  /* 0x000000ff35357208 */ /* 0x000fe20001800000 */
[----:B0-----:R-:W-:Y:S01]  /*0c10*/  UPRMT UR4, UR5, 0x654, UR4 ;  /* 0x0000065405047896 */ /* 0x001fe20008000004 */
[----:B------:R-:W-:Y:S02]  /*0c20*/  CS2R R30, SRZ ;  /* 0x00000000001e7805 */ /* 0x000fe4000001ff00 */
[----:B------:R-:W-:-:S04]  /*0c30*/  FSETP.GEU.AND P3, PT, R44, RZ, PT ;  /* 0x000000ff2c00720b */ /* 0x000fc80003f6e000 */
[----:B------:R-:W-:Y:S02]  /*0c40*/  FSEL R44, R44, RZ, P3 ;  /* 0x000000ff2c2c7208 */ /* 0x000fe40001800000 */
[----:B------:R-:W-:Y:S01]  /*0c50*/  FSETP.GEU.AND P4, PT, R41, RZ, PT ;  /* 0x000000ff2900720b */ /* 0x000fe20003f8e000 */
[----:B--2---:R-:W-:Y:S01]  /*0c60*/  FADD R23, R23, 9.9999997473787516356e-06 ;  /* 0x3727c5ac17177421 */ /* 0x004fe20000000000 */
[----:B---3--:R-:W-:-:S03]  /*0c70*/  FADD R27, -R19, R27 ;  /* 0x0000001b131b7221 */ /* 0x008fc60000000100 */
[----:B------:R-:W0:Y:S02]  /*0c80*/  MUFU.SQRT R19, R23 ;  /* 0x0000001700137308 */ /* 0x000e240000002000 */
[C---:B0-----:R-:W-:Y:S02]  /*0c90*/  FSETP.GT.AND P1, PT, R19.reuse, 8.50705917302346158658e+37, PT ;  /* 0x7e8000001300780b */ /* 0x041fe40003f24000 */
[----:B------:R-:W-:-:S11]  /*0ca0*/  FSETP.GEU.AND P2, PT, R19, 1.175494350822287508e-38, PT ;  /* 0x008000001300780b */ /* 0x000fd60003f4e000 */
[----:B------:R-:W-:-:S04]  /*0cb0*/  @P1 FMUL R19, R19, 0.25 ;  /* 0x3e80000013131820 */ /* 0x000fc80000400000 */
[----:B------:R-:W-:Y:S01]  /*0cc0*/  @!P2 FMUL R19, R19, 16777216 ;  /* 0x4b8000001313a820 */ /* 0x000fe20000400000 */
[----:B------:R-:W-:-:S05]  /*0cd0*/  FADD R26, -R18, R26 ;  /* 0x0000001a121a7221 */ /* 0x000fca0000000100 */
[----:B------:R-:W0:Y:S01]  /*0ce0*/  MUFU.RCP R19, R19 ;  /* 0x0000001300137308 */ /* 0x000e220000001000 */
[----:B------:R-:W-:-:S05]  /*0cf0*/  FSEL R18, R5, 1, P1 ;  /* 0x3f80000005127808 */ /* 0x000fca0000800000 */
[----:B------:R-:W-:Y:S01]  /*0d00*/  @!P2 FMUL R18, R18, 16777216 ;  /* 0x4b8000001212a820 */ /* 0x000fe20000400000 */
[----:B------:R-:W-:-:S03]  /*0d10*/  FADD R22, R22, 9.9999997473787516356e-06 ;  /* 0x3727c5ac16167421 */ /* 0x000fc60000000000 */
[----:B0-----:R-:W-:-:S04]  /*0d20*/  FMUL R18, R19, R18 ;  /* 0x0000001213127220 */ /* 0x001fc80000400000 */
[----:B------:R-:W-:Y:S02]  /*0d30*/  FMUL R28, R18, R27 ;  /* 0x0000001b121c7220 */ /* 0x000fe40000400000 */
[----:B------:R-:W0:Y:S01]  /*0d40*/  MUFU.SQRT R18, R22 ;  /* 0x0000001600127308 */ /* 0x000e220000002000 */
[----:B------:R-:W-:Y:S01]  /*0d50*/  FADD R21, R21, 9.9999997473787516356e-06 ;  /* 0x3727c5ac15157421 */ /* 0x000fe20000000000 */
[C---:B0-----:R-:W-:Y:S02]  /*0d60*/  FSETP.GT.AND P1, PT, R18.reuse, 8.50705917302346158658e+37, PT ;  /* 0x7e8000001200780b */ /* 0x041fe40003f24000 */
[----:B------:R-:W-:-:S04]  /*0d70*/  FSETP.GEU.AND P2, PT, R18, 1.175494350822287508e-38, PT ;  /* 0x008000001200780b */ /* 0x000fc80003f4e000 */
[----:B------:R-:W0:Y:S01]  /*0d80*/  MUFU.SQRT R21, R21 ;  /* 0x0000001500157308 */ /* 0x000e220000002000 */
[----:B------:R-:W-:-:S06]  /*0d90*/  FSEL R19, R5, 1, P1 ;  /* 0x3f80000005137808 */ /* 0x000fcc0000800000 */
[----:B------:R-:W-:-:S04]  /*0da0*/  @P1 FMUL R18, R18, 0.25 ;  /* 0x3e80000012121820 */ /* 0x000fc80000400000 */
[----:B------:R-:W-:Y:S01]  /*0db0*/  @!P2 FMUL R18, R18, 16777216 ;  /* 0x4b8000001212a820 */ /* 0x000fe20000400000 */
[----:B0-----:R-:W-:Y:S01]  /*0dc0*/  FSETP.GT.AND P1, PT, R21, 8.50705917302346158658e+37, PT ;  /* 0x7e8000001500780b */ /* 0x001fe20003f24000 */
[----:B------:R-:W-:-:S04]  /*0dd0*/  @!P2 FMUL R19, R19, 16777216 ;  /* 0x4b8000001313a820 */ /* 0x000fc80000400000 */
[----:B------:R-:W0:Y:S01]  /*0de0*/  MUFU.RCP R18, R18 ;  /* 0x0000001200127308 */ /* 0x000e220000001000 */
[----:B------:R-:W-:Y:S01]  /*0df0*/  FSETP.GEU.AND P2, PT, R21, 1.175494350822287508e-38, PT ;  /* 0x008000001500780b */ /* 0x000fe20003f4e000 */
[----:B------:R-:W-:Y:S02]  /*0e00*/  IMAD.SHL.U32 R27, R6, 0x400, RZ ;  /* 0x00000400061b7824 */ /* 0x000fe400078e00ff */
[----:B------:R-:W-:-:S03]  /*0e10*/  IMAD.WIDE R22, R7, 0x4, R36 ;  /* 0x0000000407167825 */ /* 0x000fc600078e0224 */
[----:B------:R-:W-:Y:S01]  /*0e20*/  LOP3.LUT R27, R27, 0xc00, RZ, 0xc0, !PT ;  /* 0x00000c001b1b7812 */ /* 0x000fe200078ec0ff */
[----:B------:R-:W-:-:S03]  /*0e30*/  @P1 FMUL R21, R21, 0.25 ;  /* 0x3e80000015151820 */ /* 0x000fc60000400000 */
[----:B------:R-:W-:Y:S01]  /*0e40*/  LOP3.LUT R2, R27, R2, RZ, 0xfc, !PT ;  /* 0x000000021b027212 */ /* 0x000fe200078efcff */
[----:B0-----:R-:W-:Y:S02]  /*0e50*/  FMUL R19, R18, R19 ;  /* 0x0000001312137220 */ /* 0x001fe40000400000 */
[----:B------:R-:W-:Y:S01]  /*0e60*/  @!P2 FMUL R21, R21, 16777216 ;  /* 0x4b8000001515a820 */ /* 0x000fe20000400000 */
[----:B------:R-:W-:Y:S01]  /*0e70*/  LEA.HI R7, R27, UR4, RZ, 0x1c ;  /* 0x000000041b077c11 */ /* 0x000fe2000f8fe0ff */
[----:B------:R-:W-:-:S04]  /*0e80*/  FMUL R19, R19, R26 ;  /* 0x0000001a13137220 */ /* 0x000fc80000400000 */
[----:B------:R-:W0:Y:S01]  /*0e90*/  MUFU.RCP R21, R21 ;  /* 0x0000001500157308 */ /* 0x000e220000001000 */
[----:B----4-:R-:W-:Y:S01]  /*0ea0*/  FFMA R10, R10, R19, R14 ;  /* 0x000000130a0a7223 */ /* 0x010fe2000000000e */
[----:B------:R-:W-:Y:S02]  /*0eb0*/  IMAD R14, R2, 0x4, R7 ;  /* 0x00000004020e7824 */ /* 0x000fe400078e0207 */
[----:B------:R-:W-:-:S03]  /*0ec0*/  FFMA R11, R11, R28, R15 ;  /* 0x0000001c0b0b7223 */ /* 0x000fc6000000000f */
[----:B------:R1:W-:Y:S01]  /*0ed0*/  STS [R14], R53 ;  /* 0x000000350e007388 */ /* 0x0003e20000000800 */
[----:B------:R-:W-:Y:S01]  /*0ee0*/  CS2R R28, SRZ ;  /* 0x00000000001c7805 */ /* 0x000fe2000001ff00 */
[----:B------:R-:W-:Y:S01]  /*0ef0*/  FADD R26, R20, 9.9999997473787516356e-06 ;  /* 0x3727c5ac141a7421 */ /* 0x000fe20000000000 */
[----:B------:R-:W-:-:S04]  /*0f00*/  FADD R17, -R17, R25 ;  /* 0x0000001911117221 */ /* 0x000fc80000000100 */
[----:B------:R-:W2:Y:S01]  /*0f10*/  @!P0 LDG.E.EL.128 R28, desc[UR6][R50.64] ;  /* 0x00000006321c8981 */ /* 0x000ea2000c2e1d00 */
[----:B-1----:R-:W-:-:S05]  /*0f20*/  FSEL R14, R5, 1, P1 ;  /* 0x3f800000050e7808 */ /* 0x002fca0000800000 */
[----:B------:R-:W-:-:S04]  /*0f30*/  @!P2 FMUL R14, R14, 16777216 ;  /* 0x4b8000000e0ea820 */ /* 0x000fc80000400000 */
[----:B0-----:R-:W-:Y:S02]  /*0f40*/  FMUL R14, R21, R14 ;  /* 0x0000000e150e7220 */ /* 0x001fe40000400000 */
[----:B------:R-:W2:Y:S01]  /*0f50*/  LDG.E.EL.128 R20, desc[UR6][R22.64] ;  /* 0x0000000616147981 */ /* 0x000ea2000c2e1d00 */
[----:B------:R-:W-:Y:S01]  /*0f60*/  LOP3.LUT R7, R27, 0x40, RZ, 0xfc, !PT ;  /* 0x000000401b077812 */ /* 0x000fe200078efcff */
[----:B------:R-:W-:-:S03]  /*0f70*/  FMUL R14, R14, R17 ;  /* 0x000000110e0e7220 */ /* 0x000fc60000400000 */
[----:B------:R-:W-:Y:S01]  /*0f80*/  LEA.HI R7, R7, UR4, RZ, 0x1c ;  /* 0x0000000407077c11 */ /* 0x000fe2000f8fe0ff */
[----:B------:R-:W-:Y:S01]  /*0f90*/  FFMA R9, R9, R14, R13 ;  /* 0x0000000e09097223 */ /* 0x000fe2000000000d */
[----:B------:R-:W-:-:S03]  /*0fa0*/  LOP3.LUT R14, R27, 0x80, RZ, 0xfc, !PT ;  /* 0x000000801b0e7812 */ /* 0x000fc600078efcff */
[----:B------:R-:W-:Y:S01]  /*0fb0*/  IMAD R19, R2, 0x4, R7 ;  /* 0x0000000402137824 */ /* 0x000fe200078e0207 */
[----:B------:R-:W-:Y:S02]  /*0fc0*/  LOP3.LUT R18, R27, 0xc0, RZ, 0xfc, !PT ;  /* 0x000000c01b127812 */ /* 0x000fe400078efcff */
[----:B------:R-:W-:Y:S02]  /*0fd0*/  LEA.HI R17, R14, UR4, RZ, 0x1c ;  /* 0x000000040e117c11 */ /* 0x000fe4000f8fe0ff */
[----:B------:R0:W-:Y:S01]  /*0fe0*/  STS [R19+0x100], R44 ;  /* 0x0001002c13007388 */ /* 0x0001e20000000800 */
[----:B------:R-:W-:Y:S02]  /*0ff0*/  FSEL R13, R41, RZ, P4 ;  /* 0x000000ff290d7208 */ /* 0x000fe40002000000 */
[----:B------:R-:W-:Y:S01]  /*1000*/  FSETP.GEU.AND P4, PT, R40, RZ, PT ;  /* 0x000000ff2800720b */ /* 0x000fe20003f8e000 */
[----:B------:R-:W-:Y:S01]  /*1010*/  FADD R48, -R16, R24 ;  /* 0x0000001810307221 */ /* 0x000fe20000000100 */
[----:B0-----:R-:W-:Y:S01]  /*1020*/  LEA.HI R19, R18, UR4, RZ, 0x1c ;  /* 0x0000000412137c11 */ /* 0x001fe2000f8fe0ff */
[----:B------:R-:W-:Y:S01]  /*1030*/  IMAD R18, R2, 0x4, R17 ;  /* 0x0000000402127824 */ /* 0x000fe200078e0211 */
[----:B------:R-:W-:-:S02]  /*1040*/  FSEL R14, R40, RZ, P4 ;  /* 0x000000ff280e7208 */ /* 0x000fc40002000000 */
[----:B------:R-:W3:Y:S01]  /*1050*/  LDG.E.EL.128 R40, desc[UR6][R42.64] ;  /* 0x000000062a287981 */ /* 0x000ee2000c2e1d00 */
[----:B------:R-:W-:-:S03]  /*1060*/  IMAD R49, R2, 0x4, R19 ;  /* 0x0000000402317824 */ /* 0x000fc600078e0213 */
[----:B------:R0:W-:Y:S04]  /*1070*/  STS [R18+0x200], R13 ;  /* 0x0002000d12007388 */ /* 0x0001e80000000800 */
[----:B0-----:R0:W3:Y:S01]  /*1080*/  LDG.E.EL.128 R16, desc[UR6][R46.64] ;  /* 0x000000062e107981 */ /* 0x0010e2000c2e1d00 */
[----:B------:R-:W1:Y:S01]  /*1090*/  MUFU.SQRT R26, R26 ;  /* 0x0000001a001a7308 */ /* 0x000e620000002000 */
[----:B-----5:R-:W-:Y:S01]  /*10a0*/  FADD R32, R32, 9.9999997473787516356e-06 ;  /* 0x3727c5ac20207421 */ /* 0x020fe20000000000 */
[----:B------:R-:W-:-:S06]  /*10b0*/  FADD R33, R33, 9.9999997473787516356e-06 ;  /* 0x3727c5ac21217421 */ /* 0x000fcc0000000000 */
[----:B------:R4:W5:Y:S01]  /*10c0*/  MUFU.SQRT R36, R32 ;  /* 0x0000002000247308 */ /* 0x0009620000002000 */
[C---:B-1----:R-:W-:Y:S02]  /*10d0*/  FSETP.GT.AND P1, PT, R26.reuse, 8.50705917302346158658e+37, PT ;  /* 0x7e8000001a00780b */ /* 0x042fe40003f24000 */
[----:B------:R-:W-:-:S05]  /*10e0*/  FSETP.GEU.AND P3, PT, R26, 1.175494350822287508e-38, PT ;  /* 0x008000001a00780b */ /* 0x000fca0003f6e000 */
[----:B------:R-:W1:Y:S01]  /*10f0*/  MUFU.SQRT R7, R33 ;  /* 0x0000002100077308 */ /* 0x000e620000002000 */
[----:B------:R-:W-:Y:S01]  /*1100*/  FADD R34, R34, 9.9999997473787516356e-06 ;  /* 0x3727c5ac22227421 */ /* 0x000fe20000000000 */
[----:B----4-:R-:W-:Y:S01]  /*1110*/  FSEL R32, R5, 1, P1 ;  /* 0x3f80000005207808 */ /* 0x010fe20000800000 */
[----:B------:R-:W-:-:S05]  /*1120*/  FADD R35, R35, 9.9999997473787516356e-06 ;  /* 0x3727c5ac23237421 */ /* 0x000fca0000000000 */
[----:B------:R-:W4:Y:S01]  /*1130*/  MUFU.SQRT R25, R34 ;  /* 0x0000002200197308 */ /* 0x000f220000002000 */
[----:B------:R-:W-:Y:S01]  /*1140*/  @P1 FMUL R26, R26, 0.25 ;  /* 0x3e8000001a1a1820 */ /* 0x000fe20000400000 */
[----:B-----5:R-:W-:Y:S01]  /*1150*/  FSETP.GT.AND P1, PT, R36, 8.50705917302346158658e+37, PT ;  /* 0x7e8000002400780b */ /* 0x020fe20003f24000 */
[----:B------:R-:W-:Y:S02]  /*1160*/  @!P3 FMUL R32, R32, 16777216 ;  /* 0x4b8000002020b820 */ /* 0x000fe40000400000 */
[----:B------:R-:W-:Y:S01]  /*1170*/  @!P3 FMUL R26, R26, 16777216 ;  /* 0x4b8000001a1ab820 */ /* 0x000fe20000400000 */
[----:B------:R-:W-:Y:S02]  /*1180*/  FSETP.GEU.AND P3, PT, R38, RZ, PT ;  /* 0x000000ff2600720b */ /* 0x000fe40003f6e000 */
[----:B------:R-:W-:Y:S01]  /*1190*/  FSETP.GEU.AND P2, PT, R36, 1.175494350822287508e-38, PT ;  /* 0x008000002400780b */ /* 0x000fe20003f4e000 */
[----:B------:R-:W5:Y:S01]  /*11a0*/  MUFU.SQRT R37, R35 ;  /* 0x0000002300257308 */ /* 0x000f620000002000 */
[----:B------:R-:W-:-:S02]  /*11b0*/  FSEL R38, R38, RZ, P3 ;  /* 0x000000ff26267208 */ /* 0x000fc40001800000 */
[----:B-1----:R-:W-:Y:S02]  /*11c0*/  FSETP.GT.AND P3, PT, R7, 8.50705917302346158658e+37, PT ;  /* 0x7e8000000700780b */ /* 0x002fe40003f64000 */
[----:B------:R-:W-:Y:S01]  /*11d0*/  FSEL R33, R5, 1, P1 ;  /* 0x3f80000005217808 */ /* 0x000fe20000800000 */
[----:B------:R-:W-:Y:S01]  /*11e0*/  @P1 FMUL R36, R36, 0.25 ;  /* 0x3e80000024241820 */ /* 0x000fe20000400000 */
[----:B----4-:R-:W-:Y:S02]  /*11f0*/  FSETP.GT.AND P4, PT, R25, 8.50705917302346158658e+37, PT ;  /* 0x7e8000001900780b */ /* 0x010fe40003f84000 */
[----:B------:R-:W-:-:S03]  /*1200*/  FSETP.GEU.AND P1, PT, R7, 1.175494350822287508e-38, PT ;  /* 0x008000000700780b */ /* 0x000fc60003f2e000 */
[----:B------:R-:W-:Y:S01]  /*1210*/  @!P2 FMUL R36, R36, 16777216 ;  /* 0x4b8000002424a820 */ /* 0x000fe20000400000 */
[----:B------:R-:W-:Y:S01]  /*1220*/  @!P2 FMUL R33, R33, 16777216 ;  /* 0x4b8000002121a820 */ /* 0x000fe20000400000 */
[----:B------:R-:W-:Y:S02]  /*1230*/  FSETP.GEU.AND P2, PT, R25, 1.175494350822287508e-38, PT ;  /* 0x008000001900780b */ /* 0x000fe40003f4e000 */
[----:B------:R-:W-:Y:S01]  /*1240*/  @P3 FMUL R7, R7, 0.25 ;  /* 0x3e80000007073820 */ /* 0x000fe20000400000 */
[----:B------:R-:W-:Y:S02]  /*1250*/  FSEL R34, R5, 1, P3 ;  /* 0x3f80000005227808 */ /* 0x000fe40001800000 */
[----:B-----5:R-:W-:Y:S01]  /*1260*/  FSETP.GT.AND P3, PT, R37, 8.50705917302346158658e+37, PT ;  /* 0x7e8000002500780b */ /* 0x020fe20003f64000 */
[----:B------:R-:W-:Y:S01]  /*1270*/  @P4 FMUL R25, R25, 0.25 ;  /* 0x3e80000019194820 */ /* 0x000fe20000400000 */
[C---:B------:R-:W-:Y:S02]  /*1280*/  FSEL R39, R5.reuse, 1, P4 ;  /* 0x3f80000005277808 */ /* 0x040fe40002000000 */
[----:B------:R-:W-:-:S02]  /*1290*/  FSEL R35, R5, 1, P3 ;  /* 0x3f80000005237808 */ /* 0x000fc40001800000 */
[----:B------:R-:W1:Y:S01]  /*12a0*/  MUFU.RCP R5, R26 ;  /* 0x0000001a00057308 */ /* 0x000e620000001000 */
[----:B------:R-:W-:Y:S01]  /*12b0*/  LOP3.LUT R24, R27, 0x100, RZ, 0xfc, !PT ;  /* 0x000001001b187812 */ /* 0x000fe200078efcff */
[----:B------:R-:W-:Y:S01]  /*12c0*/  @!P1 FMUL R7, R7, 16777216 ;  /* 0x4b80000007079820 */ /* 0x000fe20000400000 */
[----:B------:R-:W-:Y:S01]  /*12d0*/  @!P2 FMUL R25, R25, 16777216 ;  /* 0x4b8000001919a820 */ /* 0x000fe20000400000 */
[----:B------:R4:W-:Y:S04]  /*12e0*/  STS [R49+0x300], R38 ;  /* 0x0003002631007388 */ /* 0x0009e80000000800 */
[----:B------:R-:W5:Y:S01]  /*12f0*/  MUFU.RCP R7, R7 ;  /* 0x0000000700077308 */ /* 0x000f620000001000 */
[----:B----4-:R-:W-:-:S07]  /*1300*/  LEA.HI R49, R24, UR4, RZ, 0x1c ;  /* 0x0000000418317c11 */ /* 0x010fce000f8fe0ff */
[----:B------:R-:W4:Y:S01]  /*1310*/  MUFU.RCP R24, R25 ;  /* 0x0000001900187308 */ /* 0x000f220000001000 */
[----:B-1----:R-:W-:Y:S01]  /*1320*/  FMUL R5, R5, R32 ;  /* 0x0000002005057220 */ /* 0x002fe20000400000 */
[----:B------:R-:W-:Y:S01]  /*1330*/  @!P2 FMUL R39, R39, 16777216 ;  /* 0x4b8000002727a820 */ /* 0x000fe20000400000 */
[----:B------:R-:W-:Y:S02]  /*1340*/  @!P1 FMUL R34, R34, 16777216 ;  /* 0x4b80000022229820 */ /* 0x000fe40000400000 */
[----:B------:R-:W-:-:S03]  /*1350*/  FMUL R5, R5, R48 ;  /* 0x0000003005057220 */ /* 0x000fc60000400000 */
[----:B------:R-:W1:Y:S01]  /*1360*/  MUFU.RCP R36, R36 ;  /* 0x0000002400247308 */ /* 0x000e620000001000 */
[----:B------:R-:W-:Y:S01]  /*1370*/  FFMA R32, R8, R5, R12 ;  /* 0x0000000508207223 */ /* 0x000fe2000000000c */
[----:B-----5:R-:W-:Y:S01]  /*1380*/  FMUL R34, R7, R34 ;  /* 0x0000002207227220 */ /* 0x020fe20000400000 */
[C---:B------:R-:W-:Y:S02]  /*1390*/  LOP3.LUT R5, R27.reuse, 0x140, RZ, 0xfc, !PT ;  /* 0x000001401b057812 */ /* 0x040fe400078efcff */
[C---:B------:R-:W-:Y:S01]  /*13a0*/  LOP3.LUT R8, R27.reuse, 0x180, RZ, 0xfc, !PT ;  /* 0x000001801b087812 */ /* 0x040fe200078efcff */
[----:B----4-:R-:W-:Y:S01]  /*13b0*/  FMUL R39, R24, R39 ;  /* 0x0000002718277220 */ /* 0x010fe20000400000 */
[C---:B------:R-:W-:Y:S02]  /*13c0*/  LOP3.LUT R12, R27.reuse, 0x1c0, RZ, 0xfc, !PT ;  /* 0x000001c01b0c7812 */ /* 0x040fe400078efcff */
[C---:B------:R-:W-:Y:S02]  /*13d0*/  LOP3.LUT R24, R27.reuse, 0x280, RZ, 0xfc, !PT ;  /* 0x000002801b187812 */ /* 0x040fe400078efcff */
[----:B------:R-:W-:-:S02]  /*13e0*/  LOP3.LUT R26, R27, 0x2c0, RZ, 0xfc, !PT ;  /* 0x000002c01b1a7812 */ /* 0x000fc400078efcff */
[C---:B0-----:R-:W-:Y:S02]  /*13f0*/  LOP3.LUT R46, R27.reuse, 0x300, RZ, 0xfc, !PT ;  /* 0x000003001b2e7812 */ /* 0x041fe400078efcff */
[C---:B------:R-:W-:Y:S02]  /*1400*/  LOP3.LUT R48, R27.reuse, 0x340, RZ, 0xfc, !PT ;  /* 0x000003401b307812 */ /* 0x040fe400078efcff */
[C---:B------:R-:W-:Y:S02]  /*1410*/  LOP3.LUT R50, R27.reuse, 0x380, RZ, 0xfc, !PT ;  /* 0x000003801b327812 */ /* 0x040fe400078efcff */
[----:B------:R-:W-:Y:S02]  /*1420*/  LOP3.LUT R56, R27, 0x3c0, RZ, 0xfc, !PT ;  /* 0x000003c01b387812 */ /* 0x000fe400078efcff */
[----:B------:R-:W-:Y:S02]  /*1430*/  SHF.R.U32.HI R7, RZ, 0x4, R6 ;  /* 0x00000004ff077819 */ /* 0x000fe40000011606 */
[----:B------:R-:W-:-:S02]  /*1440*/  FSETP.GEU.AND P2, PT, R37, 1.175494350822287508e-38, PT ;  /* 0x008000002500780b */ /* 0x000fc40003f4e000 */
[----:B------:R-:W-:Y:S02]  /*1450*/  LEA.HI R47, R24, UR4, RZ, 0x1c ;  /* 0x00000004182f7c11 */ /* 0x000fe4000f8fe0ff */
[----:B------:R-:W-:Y:S01]  /*1460*/  LOP3.LUT R7, R7, 0xc, RZ, 0xc0, !PT ;  /* 0x0000000c07077812 */ /* 0x000fe200078ec0ff */
[----:B-1----:R-:W-:Y:S01]  /*1470*/  FMUL R33, R36, R33 ;  /* 0x0000002124217220 */ /* 0x002fe20000400000 */
[----:B------:R-:W-:Y:S02]  /*1480*/  LOP3.LUT R3, R3, 0x3f, R6, 0xf8, !PT ;  /* 0x0000003f03037812 */ /* 0x000fe400078ef806 */
[----:B------:R-:W-:Y:S01]  /*1490*/  FSETP.GEU.AND P1, PT, R54, RZ, PT ;  /* 0x000000ff3600720b */ /* 0x000fe20003f2e000 */
[----:B------:R-:W-:Y:S02]  /*14a0*/  VIADD R7, R7, UR4 ;  /* 0x0000000407077c36 */ /* 0x000fe40008000000 */
[----:B------:R-:W-:Y:S01]  /*14b0*/  @P3 FMUL R37, R37, 0.25 ;  /* 0x3e80000025253820 */ /* 0x000fe20000400000 */
[----:B------:R-:W-:-:S03]  /*14c0*/  LEA.HI R51, R46, UR4, RZ, 0x1c ;  /* 0x000000042e337c11 */ /* 0x000fc6000f8fe0ff */
[----:B------:R-:W-:-:S04]  /*14d0*/  @!P2 FMUL R37, R37, 16777216 ;  /* 0x4b8000002525a820 */ /* 0x000fc80000400000 */
[----:B------:R-:W0:Y:S01]  /*14e0*/  MUFU.RCP R46, R37 ;  /* 0x00000025002e7308 */ /* 0x000e220000001000 */
[----:B------:R-:W-:Y:S01]  /*14f0*/  @!P2 FMUL R35, R35, 16777216 ;  /* 0x4b8000002323a820 */ /* 0x000fe20000400000 */
[----:B------:R-:W-:Y:S01]  /*1500*/  IMAD R49, R2, 0x4, R49 ;  /* 0x0000000402317824 */ /* 0x000fe200078e0231 */
[----:B------:R-:W-:Y:S02]  /*1510*/  LEA.HI R5, R5, UR4, RZ, 0x1c ;  /* 0x0000000405057c11 */ /* 0x000fe4000f8fe0ff */
[----:B------:R-:W-:Y:S02]  /*1520*/  LEA.HI R25, R12, UR4, RZ, 0x1c ;  /* 0x000000040c197c11 */ /* 0x000fe4000f8fe0ff */
[----:B------:R1:W-:Y:S01]  /*1530*/  STS [R49+0x400], R14 ;  /* 0x0004000e31007388 */ /* 0x0003e20000000800 */
[----:B------:R-:W-:Y:S02]  /*1540*/  LEA.HI R55, R48, UR4, RZ, 0x1c ;  /* 0x0000000430377c11 */ /* 0x000fe4000f8fe0ff */
[----:B------:R-:W-:Y:S01]  /*1550*/  LEA.HI R57, R50, UR4, RZ, 0x1c ;  /* 0x0000000432397c11 */ /* 0x000fe2000f8fe0ff */
[----:B0-----:R-:W-:Y:S01]  /*1560*/  FMUL R46, R46, R35 ;  /* 0x000000232e2e7220 */ /* 0x001fe20000400000 */
[----:B------:R-:W-:-:S02]  /*1570*/  LEA.HI R59, R56, UR4, RZ, 0x1c ;  /* 0x00000004383b7c11 */ /* 0x000fc4000f8fe0ff */
[----:B-1----:R-:W-:Y:S01]  /*1580*/  LEA.HI R49, R26, UR4, RZ, 0x1c ;  /* 0x000000041a317c11 */ /* 0x002fe2000f8fe0ff */
[C---:B------:R-:W-:Y:S02]  /*1590*/  IMAD R26, R2.reuse, 0x4, R5 ;  /* 0x00000004021a7824 */ /* 0x040fe400078e0205 */
[C---:B------:R-:W-:Y:S02]  /*15a0*/  IMAD R25, R2.reuse, 0x4, R25 ;  /* 0x0000000402197824 */ /* 0x040fe400078e0219 */
[----:B------:R-:W-:Y:S01]  /*15b0*/  IMAD R12, R2, 0x4, R51 ;  /* 0x00000004020c7824 */ /* 0x000fe200078e0233 */
[----:B------:R-:W-:Y:S01]  /*15c0*/  P2R R15, PR, RZ, 0x1 ;  /* 0x00000001ff0f7803 */ /* 0x000fe20000000000 */
[----:B--2---:R-:W-:Y:S01]  /*15d0*/  FADD R28, -R20, R28 ;  /* 0x0000001c141c7221 */ /* 0x004fe20000000100 */
[----:B------:R-:W-:Y:S01]  /*15e0*/  FADD R30, -R22, R30 ;  /* 0x0000001e161e7221 */ /* 0x000fe20000000100 */
[C---:B------:R-:W-:Y:S02]  /*15f0*/  LOP3.LUT R20, R27.reuse, 0x200, RZ, 0xfc, !PT ;  /* 0x000002001b147812 */ /* 0x040fe400078efcff */
[----:B------:R-:W-:Y:S01]  /*1600*/  LOP3.LUT R22, R27, 0x240, RZ, 0xfc, !PT ;  /* 0x000002401b167812 */ /* 0x000fe200078efcff */
[----:B------:R-:W-:Y:S01]  /*1610*/  FADD R31, -R23, R31 ;  /* 0x0000001f171f7221 */ /* 0x000fe20000000100 */
[----:B------:R-:W-:-:S02]  /*1620*/  LEA.HI R23, R20, UR4, RZ, 0x1c ;  /* 0x0000000414177c11 */ /* 0x000fc4000f8fe0ff */
[----:B------:R-:W-:-:S03]  /*1630*/  LEA.HI R27, R22, UR4, RZ, 0x1c ;  /* 0x00000004161b7c11 */ /* 0x000fc6000f8fe0ff */
[C---:B------:R-:W-:Y:S02]  /*1640*/  IMAD R24, R2.reuse, 0x4, R23 ;  /* 0x0000000402187824 */ /* 0x040fe400078e0217 */
[----:B------:R-:W-:Y:S01]  /*1650*/  IMAD R23, R2, 0x4, R27 ;  /* 0x0000000402177824 */ /* 0x000fe200078e021b */
[----:B------:R-:W-:Y:S02]  /*1660*/  SHF.R.U32.HI R27, RZ, 0x6, R6 ;  /* 0x00000006ff1b7819 */ /* 0x000fe40000011606 */
[----:B------:R-:W-:Y:S01]  /*1670*/  LOP3.LUT R6, R6, 0xff, RZ, 0xc0, !PT ;  /* 0x000000ff06067812 */ /* 0x000fe200078ec0ff */
[----:B------:R-:W-:-:S04]  /*1680*/  FMUL R33, R33, R28 ;  /* 0x0000001c21217220 */ /* 0x000fc80000400000 */
[----:B------:R-:W-:Y:S01]  /*1690*/  IMAD R28, R6, 0x4, R7 ;  /* 0x00000004061c7824 */ /* 0x000fe200078e0207 */
[----:B------:R-:W-:Y:S02]  /*16a0*/  FSEL R7, R54, RZ, P1 ;  /* 0x000000ff36077208 */ /* 0x000fe40000800000 */
[----:B------:R-:W-:Y:S01]  /*16b0*/  FSETP.GEU.AND P1, PT, R52, RZ, PT ;  /* 0x000000ff3400720b */ /* 0x000fe20003f2e000 */
[----:B------:R-:W-:Y:S01]  /*16c0*/  IMAD R22, R2, 0x4, R47 ;  /* 0x0000000402167824 */ /* 0x000fe200078e022f */
[----:B------:R-:W-:Y:S02]  /*16d0*/  LOP3.LUT R47, R6, 0x300, RZ, 0xfc, !PT ;  /* 0x00000300062f7812 */ /* 0x000fe400078efcff */
[----:B------:R-:W-:Y:S02]  /*16e0*/  FSEL R52, R52, RZ, P1 ;  /* 0x000000ff34347208 */ /* 0x000fe40000800000 */
[----:B------:R-:W-:Y:S01]  /*16f0*/  FSETP.GEU.AND P1, PT, R45, RZ, PT ;  /* 0x000000ff2d00720b */ /* 0x000fe20003f2e000 */
[----:B------:R-:W-:Y:S01]  /*1700*/  FMUL R39, R39, R30 ;  /* 0x0000001e27277220 */ /* 0x000fe20000400000 */
[----:B------:R-:W-:-:S04]  /*1710*/  SHF.R.U32.HI R47, RZ, 0x4, R47 ;  /* 0x00000004ff2f7819 */ /* 0x000fc8000001162f */
[----:B------:R-:W-:Y:S01]  /*1720*/  LOP3.LUT R47, R47, 0x3c, RZ, 0xc0, !PT ;  /* 0x0000003c2f2f7812 */ /* 0x000fe200078ec0ff */
[----:B---3--:R-:W-:Y:S01]  /*1730*/  FFMA R30, R16, R33, R40 ;  /* 0x00000021101e7223 */ /* 0x008fe20000000028 */
[----:B------:R-:W-:Y:S02]  /*1740*/  FSEL R40, R45, RZ, P1 ;  /* 0x000000ff2d287208 */ /* 0x000fe40000800000 */
[----:B------:R-:W-:-:S04]  /*1750*/  FSETP.GEU.AND P1, PT, R32, RZ, PT ;  /* 0x000000ff2000720b */ /* 0x000fc80003f2e000 */
[----:B------:R-:W-:Y:S02]  /*1760*/  FSEL R45, R32, RZ, P1 ;  /* 0x000000ff202d7208 */ /* 0x000fe40000800000 */
[----:B------:R-:W-:Y:S01]  /*1770*/  FSETP.GEU.AND P1, PT, R9, RZ, PT ;  /* 0x000000ff0900720b */ /* 0x000fe20003f2e000 */
[----:B------:R-:W-:Y:S01]  /*1780*/  FFMA R18, R18, R39, R42 ;  /* 0x0000002712127223 */ /* 0x000fe2000000002a */
[----:B------:R-:W-:Y:S02]  /*1790*/  VIADD R47, R47, UR4 ;  /* 0x000000042f2f7c36 */ /* 0x000fe40008000000 */
[----:B------:R-:W-:Y:S01]  /*17a0*/  FSEL R42, R9, RZ, P1 ;  /* 0x000000ff092a7208 */ /* 0x000fe20000800000 */
[----:B------:R-:W-:Y:S01]  /*17b0*/  FADD R29, -R21, R29 ;  /* 0x0000001d151d7221 */ /* 0x000fe20000000100 */
[----:B------:R-:W-:Y:S02]  /*17c0*/  FSETP.GEU.AND P1, PT, R10, RZ, PT ;  /* 0x000000ff0a00720b */ /* 0x000fe40003f2e000 */
[C---:B------:R-:W-:Y:S01]  /*17d0*/  LOP3.LUT R37, R6.reuse, 0xb00, RZ, 0xfc, !PT ;  /* 0x00000b0006257812 */ /* 0x040fe200078efcff */
[----:B------:R-:W-:Y:S01]  /*17e0*/  IMAD R16, R6, 0x4, R47 ;  /* 0x0000000406107824 */ /* 0x000fe200078e022f */
[----:B------:R-:W-:Y:S01]  /*17f0*/  LEA.HI R21, R8, UR4, RZ, 0x1c ;  /* 0x0000000408157c11 */ /* 0x000fe2000f8fe0ff */
[----:B------:R-:W-:Y:S01]  /*1800*/  FMUL R46, R46, R31 ;  /* 0x0000001f2e2e7220 */ /* 0x000fe20000400000 */
[----:B------:R-:W-:Y:S01]  /*1810*/  FSEL R47, R10, RZ, P1 ;  /* 0x000000ff0a2f7208 */ /* 0x000fe20000800000 */
[----:B------:R-:W-:Y:S01]  /*1820*/  FMUL R34, R34, R29 ;  /* 0x0000001d22227220 */ /* 0x000fe20000400000 */
[----:B------:R-:W-:-:S02]  /*1830*/  SGXT.U32 R27, R27, 0x2 ;  /* 0x000000021b1b781a */ /* 0x000fc40000000000 */
[----:B------:R-:W-:Y:S02]  /*1840*/  SHF.R.U32.HI R37, RZ, 0x4, R37 ;  /* 0x00000004ff257819 */ /* 0x000fe40000011625 */
[----:B------:R-:W-:Y:S01]  /*1850*/  FSETP.GEU.AND P1, PT, R11, RZ, PT ;  /* 0x000000ff0b00720b */ /* 0x000fe20003f2e000 */
[C---:B------:R-:W-:Y:S02]  /*1860*/  IMAD R5, R2.reuse, 0x4, R21 ;  /* 0x0000000402057824 */ /* 0x040fe400078e0215 */
[----:B------:R-:W-:Y:S01]  /*1870*/  FFMA R19, R19, R46, R43 ;  /* 0x0000002e13137223 */ /* 0x000fe2000000002b */
[----:B------:R-:W-:Y:S01]  /*1880*/  IMAD R21, R2, 0x4, R49 ;  /* 0x0000000402157824 */ /* 0x000fe200078e0231 */
[----:B------:R-:W-:Y:S01]  /*1890*/  LOP3.LUT R4, R4, R27, RZ, 0xfc, !PT ;  /* 0x0000001b04047212 */ /* 0x000fe200078efcff */
[C---:B------:R-:W-:Y:S02]  /*18a0*/  IMAD R20, R2.reuse, 0x4, R55 ;  /* 0x0000000402147824 */ /* 0x040fe400078e0237 */
[----:B------:R-:W-:Y:S01]  /*18b0*/  FFMA R41, R17, R34, R41 ;  /* 0x0000002211297223 */ /* 0x000fe20000000029 */
[C---:B------:R-:W-:Y:S01]  /*18c0*/  IMAD R8, R2.reuse, 0x4, R57 ;  /* 0x0000000402087824 */ /* 0x040fe200078e0239 */
[----:B------:R-:W-:Y:S01]  /*18d0*/  LOP3.LUT R37, R37, 0xbc, RZ, 0xc0, !PT ;  /* 0x000000bc25257812 */ /* 0x000fe200078ec0ff */
[----:B------:R-:W-:Y:S01]  /*18e0*/  IMAD R2, R2, 0x4, R59 ;  /* 0x0000000402027824 */ /* 0x000fe200078e023b */
[----:B------:R-:W-:-:S02]  /*18f0*/  FSEL R46, R11, RZ, P1 ;  /* 0x000000ff0b2e7208 */ /* 0x000fc40000800000 */
[C---:B------:R-:W-:Y:S02]  /*1900*/  LOP3.LUT R29, R6.reuse, 0x100, RZ, 0xfc, !PT ;  /* 0x00000100061d7812 */ /* 0x040fe400078efcff */
[C---:B------:R-:W-:Y:S02]  /*1910*/  LOP3.LUT R59, R6.reuse, 0x200, RZ, 0xfc, !PT ;  /* 0x00000200063b7812 */ /* 0x040fe400078efcff */
[C---:B------:R-:W-:Y:S02]  /*1920*/  LOP3.LUT R27, R6.reuse, 0x400, RZ, 0xfc, !PT ;  /* 0x00000400061b7812 */ /* 0x040fe400078efcff */
[C---:B------:R-:W-:Y:S02]  /*1930*/  LOP3.LUT R57, R6.reuse, 0x500, RZ, 0xfc, !PT ;  /* 0x0000050006397812 */ /* 0x040fe400078efcff */
[C---:B------:R-:W-:Y:S02]  /*1940*/  LOP3.LUT R17, R6.reuse, 0x600, RZ, 0xfc, !PT ;  /* 0x0000060006117812 */ /* 0x040fe400078efcff */
[----:B------:R-:W-:-:S02]  /*1950*/  LOP3.LUT R55, R6, 0x700, RZ, 0xfc, !PT ;  /* 0x0000070006377812 */ /* 0x000fc400078efcff */
[C---:B------:R-:W-:Y:S02]  /*1960*/  LOP3.LUT R33, R6.reuse, 0x800, RZ, 0xfc, !PT ;  /* 0x0000080006217812 */ /* 0x040fe400078efcff */
[C---:B------:R-:W-:Y:S02]  /*1970*/  LOP3.LUT R51, R6.reuse, 0x900, RZ, 0xfc, !PT ;  /* 0x0000090006337812 */ /* 0x040fe400078efcff */
[C---:B------:R-:W-:Y:S02]  /*1980*/  LOP3.LUT R31, R6.reuse, 0xa00, RZ, 0xfc, !PT ;  /* 0x00000a00061f7812 */ /* 0x040fe400078efcff */
[C---:B------:R-:W-:Y:S02]  /*1990*/  LOP3.LUT R35, R6.reuse, 0xc00, RZ, 0xfc, !PT ;  /* 0x00000c0006237812 */ /* 0x040fe400078efcff */
[C---:B------:R-:W-:Y:S02]  /*19a0*/  LOP3.LUT R49, R6.reuse, 0xd00, RZ, 0xfc, !PT ;  /* 0x00000d0006317812 */ /* 0x040fe400078efcff */
[----:B------:R-:W-:-:S02]  /*19b0*/  LOP3.LUT R39, R6, 0xe00, RZ, 0xfc, !PT ;  /* 0x00000e0006277812 */ /* 0x000fc400078efcff */
[----:B------:R-:W-:Y:S02]  /*19c0*/  FSETP.GEU.AND P1, PT, R30, RZ, PT ;  /* 0x000000ff1e00720b */ /* 0x000fe40003f2e000 */
[----:B------:R-:W-:Y:S01]  /*19d0*/  LOP3.LUT R43, R6, 0xf00, RZ, 0xfc, !PT ;  /* 0x00000f00062b7812 */ /* 0x000fe200078efcff */
[----:B------:R-:W-:Y:S01]  /*19e0*/  VIADD R37, R37, UR4 ;  /* 0x0000000425257c36 */ /* 0x000fe20008000000 */
[----:B------:R-:W-:Y:S02]  /*19f0*/  SHF.R.U32.HI R29, RZ, 0x4, R29 ;  /* 0x00000004ff1d7819 */ /* 0x000fe4000001161d */
[----:B------:R-:W-:Y:S02]  /*1a00*/  SHF.R.U32.HI R59, RZ, 0x4, R59 ;  /* 0x00000004ff3b7819 */ /* 0x000fe4000001163b */
[----:B------:R-:W-:Y:S02]  /*1a10*/  SHF.R.U32.HI R27, RZ, 0x4, R27 ;  /* 0x00000004ff1b7819 */ /* 0x000fe4000001161b */
[----:B------:R-:W-:-:S02]  /*1a20*/  SHF.R.U32.HI R57, RZ, 0x4, R57 ;  /* 0x00000004ff397819 */ /* 0x000fc40000011639 */
[----:B------:R-:W-:Y:S02]  /*1a30*/  SHF.R.U32.HI R17, RZ, 0x4, R17 ;  /* 0x00000004ff117819 */ /* 0x000fe40000011611 */
[----:B------:R-:W-:Y:S02]  /*1a40*/  SHF.R.U32.HI R55, RZ, 0x4, R55 ;  /* 0x00000004ff377819 */ /* 0x000fe40000011637 */
[----:B------:R-:W-:Y:S02]  /*1a50*/  SHF.R.U32.HI R33, RZ, 0x4, R33 ;  /* 0x00000004ff217819 */ /* 0x000fe40000011621 */
[----:B------:R-:W-:Y:S02]  /*1a60*/  SHF.R.U32.HI R51, RZ, 0x4, R51 ;  /* 0x00000004ff337819 */ /* 0x000fe40000011633 */
[----:B------:R-:W-:Y:S02]  /*1a70*/  SHF.R.U32.HI R31, RZ, 0x4, R31 ;  /* 0x00000004ff1f7819 */ /* 0x000fe4000001161f */
[----:B------:R-:W-:-:S02]  /*1a80*/  SHF.R.U32.HI R35, RZ, 0x4, R35 ;  /* 0x00000004ff237819 */ /* 0x000fc40000011623 */
[----:B------:R-:W-:Y:S02]  /*1a90*/  SHF.R.U32.HI R49, RZ, 0x4, R49 ;  /* 0x00000004ff317819 */ /* 0x000fe40000011631 */
[----:B------:R-:W-:Y:S02]  /*1aa0*/  SHF.R.U32.HI R39, RZ, 0x4, R39 ;  /* 0x00000004ff277819 */ /* 0x000fe40000011627 */
[----:B------:R-:W-:Y:S02]  /*1ab0*/  FSEL R11, R30, RZ, P1 ;  /* 0x000000ff1e0b7208 */ /* 0x000fe40000800000 */
[----:B------:R-:W-:Y:S02]  /*1ac0*/  SHF.R.U32.HI R43, RZ, 0x4, R43 ;  /* 0x00000004ff2b7819 */ /* 0x000fe4000001162b */
[----:B------:R-:W-:Y:S01]  /*1ad0*/  FSETP.GEU.AND P1, PT, R41, RZ, PT ;  /* 0x000000ff2900720b */ /* 0x000fe20003f2e000 */
[----:B------:R-:W-:Y:S01]  /*1ae0*/  IMAD R30, R6, 0x4, R37 ;  /* 0x00000004061e7824 */ /* 0x000fe200078e0225 */
[----:B------:R-:W-:-:S02]  /*1af0*/  LOP3.LUT R29, R29, 0x1c, RZ, 0xc0, !PT ;  /* 0x0000001c1d1d7812 */ /* 0x000fc400078ec0ff */
[----:B------:R-:W-:Y:S02]  /*1b00*/  LOP3.LUT R59, R59, 0x2c, RZ, 0xc0, !PT ;  /* 0x0000002c3b3b7812 */ /* 0x000fe400078ec0ff */
[----:B------:R-:W-:Y:S02]  /*1b10*/  LOP3.LUT R27, R27, 0x4c, RZ, 0xc0, !PT ;  /* 0x0000004c1b1b7812 */ /* 0x000fe400078ec0ff */
[----:B------:R-:W-:Y:S02]  /*1b20*/  LOP3.LUT R57, R57, 0x5c, RZ, 0xc0, !PT ;  /* 0x0000005c39397812 */ /* 0x000fe400078ec0ff */
[----:B------:R-:W-:Y:S02]  /*1b30*/  LOP3.LUT R17, R17, 0x6c, RZ, 0xc0, !PT ;  /* 0x0000006c11117812 */ /* 0x000fe400078ec0ff */
[----:B------:R-:W-:Y:S02]  /*1b40*/  LOP3.LUT R55, R55, 0x7c, RZ, 0xc0, !PT ;  /* 0x0000007c37377812 */ /* 0x000fe400078ec0ff */
[----:B------:R-:W-:-:S02]  /*1b50*/  LOP3.LUT R33, R33, 0x8c, RZ, 0xc0, !PT ;  /* 0x0000008c21217812 */ /* 0x000fc400078ec0ff */
[----:B------:R-:W-:Y:S02]  /*1b60*/  LOP3.LUT R51, R51, 0x9c, RZ, 0xc0, !PT ;  /* 0x0000009c33337812 */ /* 0x000fe400078ec0ff */
[----:B------:R-:W-:Y:S02]  /*1b70*/  LOP3.LUT R31, R31, 0xac, RZ, 0xc0, !PT ;  /* 0x000000ac1f1f7812 */ /* 0x000fe400078ec0ff */
[----:B------:R-:W-:Y:S02]  /*1b80*/  LOP3.LUT R35, R35, 0xcc, RZ, 0xc0, !PT ;  /* 0x000000cc23237812 */ /* 0x000fe400078ec0ff */
[----:B------:R-:W-:Y:S02]  /*1b90*/  LOP3.LUT R49, R49, 0xdc, RZ, 0xc0, !PT ;  /* 0x000000dc31317812 */ /* 0x000fe400078ec0ff */
[----:B------:R-:W-:Y:S02]  /*1ba0*/  LOP3.LUT R39, R39, 0xec, RZ, 0xc0, !PT ;  /* 0x000000ec27277812 */ /* 0x000fe400078ec0ff */
[----:B------:R-:W-:-:S02]  /*1bb0*/  LOP3.LUT R43, R43, 0xfc, RZ, 0xc0, !PT ;  /* 0x000000fc2b2b7812 */ /* 0x000fc400078ec0ff */
[----:B------:R-:W-:Y:S02]  /*1bc0*/  FSEL R37, R41, RZ, P1 ;  /* 0x000000ff29257208 */ /* 0x000fe40000800000 */
[C---:B------:R-:W-:Y:S01]  /*1bd0*/  FSETP.GEU.AND P1, PT, R18.reuse, RZ, PT ;  /* 0x000000ff1200720b */ /* 0x040fe20003f2e000 */
[----:B------:R-:W-:Y:S01]  /*1be0*/  VIADD R29, R29, UR4 ;  /* 0x000000041d1d7c36 */ /* 0x000fe20008000000 */
[----:B------:R0:W-:Y:S01]  /*1bf0*/  STS [R26+0x500], R7 ;  /* 0x000500071a007388 */ /* 0x0001e20000000800 */
[----:B------:R-:W-:Y:S01]  /*1c00*/  VIADD R59, R59, UR4 ;  /* 0x000000043b3b7c36 */ /* 0x000fe20008000000 */
[----:B------:R-:W-:Y:S01]  /*1c10*/  FSEL R41, R18, RZ, P1 ;  /* 0x000000ff12297208 */ /* 0x000fe20000800000 */
[----:B------:R-:W-:Y:S02]  /*1c20*/  VIADD R27, R27, UR4 ;  /* 0x000000041b1b7c36 */ /* 0x000fe40008000000 */
[----:B------:R-:W-:Y:S02]  /*1c30*/  VIADD R57, R57, UR4 ;  /* 0x0000000439397c36 */ /* 0x000fe40008000000 */
[----:B------:R-:W-:-:S02]  /*1c40*/  VIADD R17, R17, UR4 ;  /* 0x0000000411117c36 */ /* 0x000fc40008000000 */
[----:B------:R-:W-:Y:S02]  /*1c50*/  VIADD R55, R55, UR4 ;  /* 0x0000000437377c36 */ /* 0x000fe40008000000 */
[----:B------:R-:W-:Y:S02]  /*1c60*/  VIADD R33, R33, UR4 ;  /* 0x0000000421217c36 */ /* 0x000fe40008000000 */
[----:B------:R-:W-:Y:S02]  /*1c70*/  VIADD R51, R51, UR4 ;  /* 0x0000000433337c36 */ /* 0x000fe40008000000 */
[----:B------:R-:W-:Y:S02]  /*1c80*/  VIADD R31, R31, UR4 ;  /* 0x000000041f1f7c36 */ /* 0x000fe40008000000 */
[----:B------:R-:W-:Y:S02]  /*1c90*/  VIADD R35, R35, UR4 ;  /* 0x0000000423237c36 */ /* 0x000fe40008000000 */
[----:B------:R-:W-:-:S02]  /*1ca0*/  VIADD R49, R49, UR4 ;  /* 0x0000000431317c36 */ /* 0x000fc40008000000 */
[----:B------:R-:W-:Y:S01]  /*1cb0*/  VIADD R39, R39, UR4 ;  /* 0x0000000427277c36 */ /* 0x000fe20008000000 */
[----:B------:R-:W-:Y:S01]  /*1cc0*/  FSETP.GEU.AND P1, PT, R19, RZ, PT ;  /* 0x000000ff1300720b */ /* 0x000fe20003f2e000 */
[----:B------:R-:W-:Y:S01]  /*1cd0*/  VIADD R43, R43, UR4 ;  /* 0x000000042b2b7c36 */ /* 0x000fe20008000000 */
[----:B------:R-:W-:Y:S01]  /*1ce0*/  STS [R5+0x600], R52 ;  /* 0x0006003405007388 */ /* 0x000fe20000000800 */
[C---:B------:R-:W-:Y:S02]  /*1cf0*/  IMAD R29, R6.reuse, 0x4, R29 ;  /* 0x00000004061d7824 */ /* 0x040fe400078e021d */
[C---:B------:R-:W-:Y:S01]  /*1d00*/  IMAD R9, R6.reuse, 0x4, R59 ;  /* 0x0000000406097824 */ /* 0x040fe200078e023b */
[----:B------:R-:W-:Y:S01]  /*1d10*/  STS [R25+0x700], R40 ;  /* 0x0007002819007388 */ /* 0x000fe20000000800 */
[----:B------:R-:W-:Y:S01]  /*1d20*/  IMAD R27, R6, 0x4, R27 ;  /* 0x00000004061b7824 */ /* 0x000fe200078e021b */
[----:B------:R-:W-:Y:S01]  /*1d30*/  FSETP.GTU.AND P0, PT, R52, RZ, PT ;  /* 0x000000ff3400720b */ /* 0x000fe20003f0c000 */
[C---:B------:R-:W-:Y:S01]  /*1d40*/  IMAD R10, R6.reuse, 0x4, R57 ;  /* 0x00000004060a7824 */ /* 0x040fe200078e0239 */
[----:B------:R-:W-:Y:S01]  /*1d50*/  STS [R24+0x800], R45 ;  /* 0x0008002d18007388 */ /* 0x000fe20000000800 */
[----:B------:R-:W-:Y:S01]  /*1d60*/  IMAD R17, R6, 0x4, R17 ;  /* 0x0000000406117824 */ /* 0x000fe200078e0211 */
[----:B0-----:R-:W-:Y:S01]  /*1d70*/  LOP3.LUT R26, R4, 0xc, RZ, 0xfc, !PT ;  /* 0x0000000c041a7812 */ /* 0x001fe200078efcff */
[C---:B------:R-:W-:Y:S01]  /*1d80*/  IMAD R34, R6.reuse, 0x4, R55 ;  /* 0x0000000406227824 */ /* 0x040fe200078e0237 */
[----:B------:R-:W-:Y:S01]  /*1d90*/  STS [R23+0x900], R42 ;  /* 0x0009002a17007388 */ /* 0x000fe20000000800 */
[C---:B------:R-:W-:Y:S01]  /*1da0*/  IMAD R33, R6.reuse, 0x4, R33 ;  /* 0x0000000406217824 */ /* 0x040fe200078e0221 */
[----:B------:R-:W-:Y:S01]  /*1db0*/  FSETP.GTU.AND P2, PT, R45, RZ, PT ;  /* 0x000000ff2d00720b */ /* 0x000fe20003f4c000 */
[----:B------:R-:W-:-:S02]  /*1dc0*/  IMAD R32, R6, 0x4, R51 ;  /* 0x0000000406207824 */ /* 0x000fc400078e0233 */
[C---:B------:R-:W-:Y:S02]  /*1dd0*/  IMAD R31, R6.reuse, 0x4, R31 ;  /* 0x00000004061f7824 */ /* 0x040fe400078e021f */
[C---:B------:R-:W-:Y:S02]  /*1de0*/  IMAD R35, R6.reuse, 0x4, R35 ;  /* 0x0000000406237824 */ /* 0x040fe400078e0223 */
[C---:B------:R-:W-:Y:S02]  /*1df0*/  IMAD R36, R6.reuse, 0x4, R49 ;  /* 0x0000000406247824 */ /* 0x040fe400078e0231 */
[C---:B------:R-:W-:Y:S01]  /*1e00*/  IMAD R39, R6.reuse, 0x4, R39 ;  /* 0x0000000406277824 */ /* 0x040fe200078e0227 */
[----:B------:R0:W-:Y:S01]  /*1e10*/  STS [R22+0xa00], R47 ;  /* 0x000a002f16007388 */ /* 0x0001e20000000800 */
[----:B------:R-:W-:Y:S01]  /*1e20*/  IMAD R6, R6, 0x4, R43 ;  /* 0x0000000406067824 */ /* 0x000fe200078e022b */
[----:B------:R-:W-:Y:S01]  /*1e30*/  FSEL R43, R19, RZ, P1 ;  /* 0x000000ff132b7208 */ /* 0x000fe20000800000 */
[----:B------:R-:W-:Y:S01]  /*1e40*/  ULDC.64 UR4, c[0x0][0x240] ;  /* 0x0000900000047ab9 */ /* 0x000fe20000000a00 */
[----:B------:R1:W-:Y:S04]  /*1e50*/  STS [R21+0xb00], R46 ;  /* 0x000b002e15007388 */ /* 0x0003e80000000800 */
[----:B------:R-:W-:Y:S04]  /*1e60*/  STS [R12+0xc00], R11 ;  /* 0x000c000b0c007388 */ /* 0x000fe80000000800 */
[----:B------:R-:W-:Y:S04]  /*1e70*/  STS [R20+0xd00], R37 ;  /* 0x000d002514007388 */ /* 0x000fe80000000800 */
[----:B------:R-:W-:Y:S04]  /*1e80*/  STS [R8+0xe00], R41 ;  /* 0x000e002908007388 */ /* 0x000fe80000000800 */
[----:B------:R2:W-:Y:S01]  /*1e90*/  STS [R2+0xf00], R43 ;  /* 0x000f002b02007388 */ /* 0x0005e20000000800 */
[----:B------:R-:W-:Y:S01]  /*1ea0*/  BAR.SYNC.DEFER_BLOCKING 0x0 ;  /* 0x0000000000007b1d */ /* 0x000fe20000010000 */
[----:B------:R-:W-:-:S02]  /*1eb0*/  FSETP.GTU.AND P1, PT, R40, RZ, PT ;  /* 0x000000ff2800720b */ /* 0x000fc40003f2c000 */
[C---:B0-----:R-:W-:Y:S02]  /*1ec0*/  LOP3.LUT R22, R4.reuse, 0x14, RZ, 0xfc, !PT ;  /* 0x0000001404167812 */ /* 0x041fe400078efcff */
[----:B------:R-:W-:Y:S02]  /*1ed0*/  LOP3.LUT R40, R4, 0x8, RZ, 0xfc, !PT ;  /* 0x0000000804287812 */ /* 0x000fe400078efcff */
[----:B------:R-:W-:Y:S01]  /*1ee0*/  P2R R48, PR, RZ, 0x2 ;  /* 0x00000002ff307803 */ /* 0x000fe20000000000 */
[--C-:B------:R-:W-:Y:S01]  /*1ef0*/  IMAD R59, R22, 0x33, R3.reuse ;  /* 0x00000033163b7824 */ /* 0x100fe200078e0203 */
[----:B------:R-:W-:Y:S01]  /*1f00*/  FSETP.GTU.AND P1, PT, R44, RZ, PT ;  /* 0x000000ff2c00720b */ /* 0x000fe20003f2c000 */
[--C-:B------:R-:W-:Y:S01]  /*1f10*/  IMAD R22, R26, 0x33, R3.reuse ;  /* 0x000000331a167824 */ /* 0x100fe200078e0203 */
[----:B------:R-:W-:Y:S01]  /*1f20*/  P2R R5, PR, RZ, 0x1 ;  /* 0x00000001ff057803 */ /* 0x000fe20000000000 */
[----:B------:R-:W-:Y:S01]  /*1f30*/  IMAD R26, R40, 0x33, R3 ;  /* 0x00000033281a7824 */ /* 0x000fe200078e0203 */
[----:B------:R-:W-:-:S02]  /*1f40*/  FSETP.GTU.AND P3, PT, R42, RZ, PT ;  /* 0x000000ff2a00720b */ /* 0x000fc40003f6c000 */
[----:B------:R-:W-:Y:S02]  /*1f50*/  FSETP.GTU.AND P0, PT, R53, RZ, PT ;  /* 0x000000ff3500720b */ /* 0x000fe40003f0c000 */
[C---:B------:R-:W-:Y:S02]  /*1f60*/  LOP3.LUT R55, R4.reuse, 0x38, RZ, 0xfc, !PT ;  /* 0x0000003804377812 */ /* 0x040fe400078efcff */
[C---:B------:R-:W-:Y:S02]  /*1f70*/  LOP3.LUT R57, R4.reuse, 0x34, RZ, 0xfc, !PT ;  /* 0x0000003404397812 */ /* 0x040fe400078efcff */
[C---:B------:R-:W-:Y:S02]  /*1f80*/  LOP3.LUT R51, R4.reuse, 0x30, RZ, 0xfc, !PT ;  /* 0x0000003004337812 */ /* 0x040fe400078efcff */
[C---:B------:R-:W-:Y:S01]  /*1f90*/  LOP3.LUT R49, R4.reuse, 0x2c, RZ, 0xfc, !PT ;  /* 0x0000002c04317812 */ /* 0x040fe200078efcff */
[----:B------:R-:W0:Y:S01]  /*1fa0*/  LDS R28, [R28] ;  /* 0x000000001c1c7984 */ /* 0x000e220000000800 */
[----:B------:R-:W-:-:S02]  /*1fb0*/  LOP3.LUT R24, R4, 0x10, RZ, 0xfc, !PT ;  /* 0x0000001004187812 */ /* 0x000fc400078efcff */
[----:B------:R-:W-:Y:S01]  /*1fc0*/  FSETP.GTU.AND P5, PT, R46, RZ, PT ;  /* 0x000000ff2e00720b */ /* 0x000fe20003fac000 */
[----:B------:R-:W3:Y:S01]  /*1fd0*/  LDS R29, [R29+0x400] ;  /* 0x000400001d1d7984 */ /* 0x000ee20000000800 */
[----:B------:R-:W-:Y:S02]  /*1fe0*/  SEL R40, RZ, 0x1, P1 ;  /* 0x00000001ff287807 */ /* 0x000fe40000800000 */
[C---:B------:R-:W-:Y:S02]  /*1ff0*/  LOP3.LUT R60, R4.reuse, 0x28, RZ, 0xfc, !PT ;  /* 0x00000028043c7812 */ /* 0x040fe400078efcff */
[C---:B------:R-:W-:Y:S02]  /*2000*/  LOP3.LUT R58, R4.reuse, 0x24, RZ, 0xfc, !PT ;  /* 0x00000024043a7812 */ /* 0x040fe400078efcff */
[C---:B------:R-:W-:Y:S02]  /*2010*/  LOP3.LUT R56, R4.reuse, 0x20, RZ, 0xfc, !PT ;  /* 0x0000002004387812 */ /* 0x040fe400078efcff */
[----:B------:R-:W-:-:S02]  /*2020*/  LOP3.LUT R54, R4, 0x1c, RZ, 0xfc, !PT ;  /* 0x0000001c04367812 */ /* 0x000fc400078efcff */
[C---:B------:R-:W-:Y:S02]  /*2030*/  LOP3.LUT R18, R4.reuse, 0x18, RZ, 0xfc, !PT ;  /* 0x0000001804127812 */ /* 0x040fe400078efcff */
[----:B------:R-:W-:Y:S02]  /*2040*/  P2R R50, PR, RZ, 0x4 ;  /* 0x00000004ff327803 */ /* 0x000fe40000000000 */
[----:B------:R-:W-:Y:S01]  /*2050*/  FSETP.GTU.AND P4, PT, R47, RZ, PT ;  /* 0x000000ff2f00720b */ /* 0x000fe20003f8c000 */
[C---:B------:R-:W-:Y:S01]  /*2060*/  IMAD R19, R4.reuse, 0x33, R3 ;  /* 0x0000003304137824 */ /* 0x040fe200078e0203 */
[C---:B------:R-:W-:Y:S01]  /*2070*/  LOP3.LUT R42, R4.reuse, 0x4, RZ, 0xfc, !PT ;  /* 0x00000004042a7812 */ /* 0x040fe200078efcff */
[----:B------:R-:W4:Y:S01]  /*2080*/  LDS R9, [R9+0x800] ;  /* 0x0008000009097984 */ /* 0x000f220000000800 */
[----:B-1----:R-:W-:Y:S02]  /*2090*/  LOP3.LUT R46, R4, 0x3c, RZ, 0xfc, !PT ;  /* 0x0000003c042e7812 */ /* 0x002fe400078efcff */
[----:B------:R-:W-:Y:S01]  /*20a0*/  ISETP.NE.AND P1, PT, R48, RZ, PT ;  /* 0x000000ff3000720c */ /* 0x000fe20003f25270 */
[----:B------:R-:W-:Y:S01]  /*20b0*/  LDS R20, [R10+0x1400] ;  /* 0x001400000a147984 */ /* 0x000fe20000000800 */
[----:B------:R-:W-:-:S02]  /*20c0*/  P2R R52, PR, RZ, 0x8 ;  /* 0x00000008ff347803 */ /* 0x000fc40000000000 */
[----:B------:R-:W-:Y:S01]  /*20d0*/  SEL R53, RZ, 0x1, P0 ;  /* 0x00000001ff357807 */ /* 0x000fe20000000000 */
[----:B------:R-:W-:Y:S01]  /*20e0*/  LDS R17, [R17+0x1800] ;  /* 0x0018000011117984 */ /* 0x000fe20000000800 */
[----:B------:R-:W-:Y:S02]  /*20f0*/  FSETP.GTU.AND P3, PT, R38, RZ, PT ;  /* 0x000000ff2600720b */ /* 0x000fe40003f6c000 */
[----:B------:R-:W-:Y:S01]  /*2100*/  FSETP.GTU.AND P2, PT, R13, RZ, PT ;  /* 0x000000ff0d00720b */ /* 0x000fe20003f4c000 */
[----:B------:R-:W-:Y:S01]  /*2110*/  LDS R34, [R34+0x1c00] ;  /* 0x001c000022227984 */ /* 0x000fe20000000800 */
[----:B------:R-:W-:Y:S01]  /*2120*/  ISETP.NE.AND P0, PT, R5, RZ, PT ;  /* 0x000000ff0500720c */ /* 0x000fe20003f05270 */
[--C-:B------:R-:W-:Y:S01]  /*2130*/  IMAD R21, R55, 0x33, R3.reuse ;  /* 0x0000003337157824 */ /* 0x100fe200078e0203 */
[----:B------:R-:W-:Y:S01]  /*2140*/  SEL R38, RZ, 0x1, P1 ;  /* 0x00000001ff267807 */ /* 0x000fe20000800000 */
[--C-:B------:R-:W-:Y:S01]  /*2150*/  IMAD R25, R57, 0x33, R3.reuse ;  /* 0x0000003339197824 */ /* 0x100fe200078e0203 */
[----:B------:R-:W-:Y:S01]  /*2160*/  ISETP.GE.AND P6, PT, R3, 0x33, PT ;  /* 0x000000330300780c */ /* 0x000fe20003fc6270 */
[--C-:B------:R-:W-:Y:S01]  /*2170*/  IMAD R45, R51, 0x33, R3.reuse ;  /* 0x00000033332d7824 */ /* 0x100fe200078e0203 */
[----:B------:R-:W-:Y:S01]  /*2180*/  FSETP.GTU.AND P1, PT, R7, RZ, PT ;  /* 0x000000ff0700720b */ /* 0x000fe20003f2c000 */
[--C-:B------:R-:W-:Y:S01]  /*2190*/  IMAD R47, R49, 0x33, R3.reuse ;  /* 0x00000033312f7824 */ /* 0x100fe200078e0203 */
[----:B------:R-:W-:Y:S01]  /*21a0*/  LDS R33, [R33+0x2000] ;  /* 0x0020000021217984 */ /* 0x000fe20000000800 */
[--C-:B------:R-:W-:Y:S01]  /*21b0*/  IMAD R61, R24, 0x33, R3.reuse ;  /* 0x00000033183d7824 */ /* 0x100fe200078e0203 */
[----:B------:R-:W-:Y:S01]  /*21c0*/  SEL R44, RZ, 0x1, P2 ;  /* 0x00000001ff2c7807 */ /* 0x000fe20001000000 */
[--C-:B------:R-:W-:Y:S01]  /*21d0*/  IMAD R49, R60, 0x33, R3.reuse ;  /* 0x000000333c317824 */ /* 0x100fe200078e0203 */
[----:B------:R-:W-:Y:S01]  /*21e0*/  SEL R7, RZ, 0x1, P0 ;  /* 0x00000001ff077807 */ /* 0x000fe20000000000 */
[--C-:B------:R-:W-:Y:S01]  /*21f0*/  IMAD R51, R58, 0x33, R3.reuse ;  /* 0x000000333a337824 */ /* 0x100fe200078e0203 */
[----:B------:R-:W1:Y:S01]  /*2200*/  LDC.64 R4, c[0x0][0x238] ;  /* 0x00008e00ff047b82 */ /* 0x000e620000000a00 */
[--C-:B------:R-:W-:Y:S01]  /*2210*/  IMAD R55, R56, 0x33, R3.reuse ;  /* 0x0000003338377824 */ /* 0x100fe200078e0203 */
[----:B------:R-:W-:Y:S01]  /*2220*/  LDS R32, [R32+0x2400] ;  /* 0x0024000020207984 */ /* 0x000fe20000000800 */
[----:B------:R-:W-:-:S02]  /*2230*/  IMAD R23, R54, 0x33, R3 ;  /* 0x0000003336177824 */ /* 0x000fc400078e0203 */
[--C-:B------:R-:W-:Y:S01]  /*2240*/  IMAD R57, R18, 0x33, R3.reuse ;  /* 0x0000003312397824 */ /* 0x100fe200078e0203 */
[----:B------:R-:W-:Y:S01]  /*2250*/  LDS R31, [R31+0x2800] ;  /* 0x002800001f1f7984 */ /* 0x000fe20000000800 */
[--C-:B------:R-:W-:Y:S02]  /*2260*/  IMAD R42, R42, 0x33, R3.reuse ;  /* 0x000000332a2a7824 */ /* 0x100fe400078e0203 */
[----:B------:R-:W-:Y:S01]  /*2270*/  IMAD R24, R46, 0x33, R3 ;  /* 0x000000332e187824 */ /* 0x000fe200078e0203 */
[----:B------:R-:W-:Y:S01]  /*2280*/  SEL R3, RZ, 0x1, P3 ;  /* 0x00000001ff037807 */ /* 0x000fe20001800000 */
[----:B------:R-:W-:Y:S01]  /*2290*/  LDS R30, [R30+0x2c00] ;  /* 0x002c00001e1e7984 */ /* 0x000fe20000000800 */
[----:B------:R-:W-:-:S03]  /*22a0*/  ISETP.NE.AND P0, PT, R15, RZ, PT ;  /* 0x000000ff0f00720c */ /* 0x000fc60003f05270 */
[----:B------:R-:W5:Y:S01]  /*22b0*/  LDS R15, [R16+0xc00] ;  /* 0x000c0000100f7984 */ /* 0x000f620000000800 */
[----:B--2---:R-:W-:Y:S02]  /*22c0*/  PRMT R2, R44, 0x3340, R3 ;  /* 0x000033402c027816 */ /* 0x004fe40000000003 */
[----:B------:R-:W-:Y:S01]  /*22d0*/  PRMT R3, R53, 0x3340, R40 ;  /* 0x0000334035037816 */ /* 0x000fe20000000028 */
[----:B------:R-:W-:Y:S04]  /*22e0*/  LDS R35, [R35+0x3000] ;  /* 0x0030000023237984 */ /* 0x000fe80000000800 */
[----:B------:R2:W4:Y:S04]  /*22f0*/  LDS R53, [R27+0x1000] ;  /* 0x001000001b357984 */ /* 0x0005280000000800 */
[----:B------:R-:W4:Y:S04]  /*2300*/  LDS R36, [R36+0x3400] ;  /* 0x0034000024247984 */ /* 0x000f280000000800 */
[----:B------:R-:W4:Y:S04]  /*2310*/  LDS R39, [R39+0x3800] ;  /* 0x0038000027277984 */ /* 0x000f280000000800 */
[----:B------:R-:W4:Y:S01]  /*2320*/  LDS R6, [R6+0x3c00] ;  /* 0x003c000006067984 */ /* 0x000f220000000800 */
[----:B-1----:R-:W-:Y:S01]  /*2330*/  IMAD.WIDE R18, R19, 0x4, R4 ;  /* 0x0000000413127825 */ /* 0x002fe200078e0204 */
[----:B------:R-:W-:-:S03]  /*2340*/  SEL R46, RZ, 0x1, P1 ;  /* 0x00000001ff2e7807 */ /* 0x000fc60000800000 */
[--C-:B------:R-:W-:Y:S01]  /*2350*/  IMAD.WIDE R12, R42, 0x4, R4.reuse ;  /* 0x000000042a0c7825 */ /* 0x100fe200078e0204 */
[----:B------:R-:W-:Y:S01]  /*2360*/  FSETP.GTU.AND P1, PT, R14, RZ, PT ;  /* 0x000000ff0e00720b */ /* 0x000fe20003f2c000 */
[----:B0-----:R0:W-:Y:S01]  /*2370*/  @!P6 STG.E desc[UR6][R18.64], R28 ;  /* 0x0000001c1200e986 */ /* 0x0011e2000c101906 */
[----:B------:R-:W-:Y:S01]  /*2380*/  ISETP.NE.AND P3, PT, R52, RZ, PT ;  /* 0x000000ff3400720c */ /* 0x000fe20003f65270 */
[----:B--2---:R-:W-:Y:S01]  /*2390*/  IMAD.WIDE R26, R26, 0x4, R4 ;  /* 0x000000041a1a7825 */ /* 0x004fe200078e0204 */
[----:B------:R-:W-:Y:S01]  /*23a0*/  ISETP.NE.AND P2, PT, R50, RZ, PT ;  /* 0x000000ff3200720c */ /* 0x000fe20003f45270 */
[----:B---3--:R1:W-:Y:S01]  /*23b0*/  @!P6 STG.E desc[UR6][R12.64], R29 ;  /* 0x0000001d0c00e986 */ /* 0x0083e2000c101906 */
[----:B------:R-:W-:Y:S02]  /*23c0*/  SEL R14, RZ, 0x1, P3 ;  /* 0x00000001ff0e7807 */ /* 0x000fe40001800000 */
[----:B------:R-:W-:Y:S02]  /*23d0*/  FSETP.GTU.AND P3, PT, R43, RZ, PT ;  /* 0x000000ff2b00720b */ /* 0x000fe40003f6c000 */
[----:B0-----:R-:W-:-:S02]  /*23e0*/  SEL R19, RZ, 0x1, P1 ;  /* 0x00000001ff137807 */ /* 0x001fc40000800000 */
[----:B------:R-:W-:Y:S02]  /*23f0*/  FSETP.GTU.AND P1, PT, R11, RZ, PT ;  /* 0x000000ff0b00720b */ /* 0x000fe40003f2c000 */
[----:B-1----:R-:W-:Y:S01]  /*2400*/  SEL R12, RZ, 0x1, P5 ;  /* 0x00000001ff0c7807 */ /* 0x002fe20002800000 */
[----:B------:R-:W-:Y:S01]  /*2410*/  IMAD.WIDE R10, R22, 0x4, R4 ;  /* 0x00000004160a7825 */ /* 0x000fe200078e0204 */
[----:B------:R-:W-:Y:S02]  /*2420*/  FSETP.GTU.AND P5, PT, R37, RZ, PT ;  /* 0x000000ff2500720b */ /* 0x000fe40003fac000 */
[----:B------:R-:W-:Y:S02]  /*2430*/  SEL R13, RZ, 0x1, P4 ;  /* 0x00000001ff0d7807 */ /* 0x000fe40002000000 */
[----:B------:R-:W-:Y:S02]  /*2440*/  FSETP.GTU.AND P4, PT, R41, RZ, PT ;  /* 0x000000ff2900720b */ /* 0x000fe40003f8c000 */
[----:B------:R-:W-:Y:S01]  /*2450*/  SEL R37, RZ, 0x1, P2 ;  /* 0x00000001ff257807 */ /* 0x000fe20001000000 */
[----:B----4-:R0:W-:Y:S01]  /*2460*/  @!P6 STG.E desc[UR6][R26.64], R9 ;  /* 0x000000091a00e986 */ /* 0x0101e2000c101906 */
[----:B------:R-:W-:Y:S01]  /*2470*/  PRMT R16, R13, 0x3340, R12 ;  /* 0x000033400d107816 */ /* 0x000fe2000000000c */
[----:B------:R-:W-:Y:S01]  /*2480*/  IMAD.WIDE R12, R61, 0x4, R4 ;  /* 0x000000043d0c7825 */ /* 0x000fe200078e0204 */
[----:B------:R-:W-:-:S02]  /*2490*/  SEL R22, RZ, 0x1, P5 ;  /* 0x00000001ff167807 */ /* 0x000fc40002800000 */
[----:B------:R-:W-:Y:S01]  /*24a0*/  SEL R41, RZ, 0x1, P1 ;  /* 0x00000001ff297807 */ /* 0x000fe20000800000 */
[----:B-----5:R1:W-:Y:S01]  /*24b0*/  @!P6 STG.E desc[UR6][R10.64], R15 ;  /* 0x0000000f0a00e986 */ /* 0x0203e2000c101906 */
[----:B------:R-:W-:Y:S02]  /*24c0*/  PRMT R7, R7, 0x3340, R38 ;  /* 0x0000334007077816 */ /* 0x000fe40000000026 */
[----:B------:R-:W-:Y:S01]  /*24d0*/  PRMT R8, R19, 0x3340, R46 ;  /* 0x0000334013087816 */ /* 0x000fe2000000002e */
[----:B------:R-:W-:Y:S01]  /*24e0*/  IMAD.WIDE R18, R59, 0x4, R4 ;  /* 0x000000043b127825 */ /* 0x000fe200078e0204 */
[----:B------:R-:W-:Y:S02]  /*24f0*/  SEL R38, RZ, 0x1, P3 ;  /* 0x00000001ff267807 */ /* 0x000fe40001800000 */
[----:B------:R-:W-:Y:S02]  /*2500*/  SEL R29, RZ, 0x1, P4 ;  /* 0x00000001ff1d7807 */ /* 0x000fe40002000000 */
[----:B------:R-:W-:-:S02]  /*2510*/  PRMT R37, R37, 0x3340, R14 ;  /* 0x0000334025257816 */ /* 0x000fc4000000000e */
[----:B0-----:R-:W-:Y:S01]  /*2520*/  PRMT R9, R41, 0x3340, R22 ;  /* 0x0000334029097816 */ /* 0x001fe20000000016 */
[----:B-1----:R-:W-:Y:S01]  /*2530*/  IMAD.WIDE R10, R57, 0x4, R4 ;  /* 0x00000004390a7825 */ /* 0x002fe200078e0204 */
[----:B------:R-:W-:Y:S01]  /*2540*/  PRMT R38, R29, 0x3340, R38 ;  /* 0x000033401d267816 */ /* 0x000fe20000000026 */
[----:B------:R0:W-:Y:S02]  /*2550*/  @!P6 STG.E desc[UR6][R12.64], R53 ;  /* 0x000000350c00e986 */ /* 0x0001e4000c101906 */
[--C-:B------:R-:W-:Y:S02]  /*2560*/  IMAD.WIDE R14, R23, 0x4, R4.reuse ;  /* 0x00000004170e7825 */ /* 0x100fe400078e0204 */
[----:B------:R-:W-:Y:S02]  /*2570*/  @!P6 STG.E desc[UR6][R18.64], R20 ;  /* 0x000000141200e986 */ /* 0x000fe4000c101906 */
[--C-:B------:R-:W-:Y:S02]  /*2580*/  IMAD.WIDE R22, R55, 0x4, R4.reuse ;  /* 0x0000000437167825 */ /* 0x100fe400078e0204 */
[----:B------:R-:W-:Y:S02]  /*2590*/  @!P6 STG.E desc[UR6][R10.64], R17 ;  /* 0x000000110a00e986 */ /* 0x000fe4000c101906 */
[----:B------:R-:W-:-:S02]  /*25a0*/  IMAD.WIDE R26, R51, 0x4, R4 ;  /* 0x00000004331a7825 */ /* 0x000fc400078e0204 */
[----:B------:R1:W-:Y:S02]  /*25b0*/  @!P6 STG.E desc[UR6][R14.64], R34 ;  /* 0x000000220e00e986 */ /* 0x0003e4000c101906 */
[--C-:B------:R-:W-:Y:S02]  /*25c0*/  IMAD.WIDE R28, R49, 0x4, R4.reuse ;  /* 0x00000004311c7825 */ /* 0x100fe400078e0204 */
[----:B------:R2:W-:Y:S02]  /*25d0*/  @!P6 STG.E desc[UR6][R22.64], R33 ;  /* 0x000000211600e986 */ /* 0x0005e4000c101906 */
[--C-:B------:R-:W-:Y:S02]  /*25e0*/  IMAD.WIDE R40, R47, 0x4, R4.reuse ;  /* 0x000000042f287825 */ /* 0x100fe400078e0204 */
[----:B------:R2:W-:Y:S02]  /*25f0*/  @!P6 STG.E desc[UR6][R26.64], R32 ;  /* 0x000000201a00e986 */ /* 0x0005e4000c101906 */
[----:B------:R-:W-:-:S02]  /*2600*/  IMAD.WIDE R42, R45, 0x4, R4 ;  /* 0x000000042d2a7825 */ /* 0x000fc400078e0204 */
[----:B------:R2:W-:Y:S02]  /*2610*/  @!P6 STG.E desc[UR6][R28.64], R31 ;  /* 0x0000001f1c00e986 */ /* 0x0005e4000c101906 */
[--C-:B------:R-:W-:Y:S02]  /*2620*/  IMAD.WIDE R44, R25, 0x4, R4.reuse ;  /* 0x00000004192c7825 */ /* 0x100fe400078e0204 */
[----:B------:R2:W-:Y:S02]  /*2630*/  @!P6 STG.E desc[UR6][R40.64], R30 ;  /* 0x0000001e2800e986 */ /* 0x0005e4000c101906 */
[--C-:B------:R-:W-:Y:S02]  /*2640*/  IMAD.WIDE R46, R21, 0x4, R4.reuse ;  /* 0x00000004152e7825 */ /* 0x100fe400078e0204 */
[----:B------:R2:W-:Y:S02]  /*2650*/  @!P6 STG.E desc[UR6][R42.64], R35 ;  /* 0x000000232a00e986 */ /* 0x0005e4000c101906 */
[----:B------:R-:W-:Y:S01]  /*2660*/  IMAD.WIDE R24, R24, 0x4, R4 ;  /* 0x0000000418187825 */ /* 0x000fe200078e0204 */
[----:B------:R-:W-:Y:S01]  /*2670*/  IADD3 R4, P1, R0, UR4, RZ ;  /* 0x0000000400047c10 */ /* 0x000fe2000ff3e0ff */
[----:B------:R2:W-:Y:S03]  /*2680*/  @!P6 STG.E desc[UR6][R44.64], R36 ;  /* 0x000000242c00e986 */ /* 0x0005e6000c101906 */
[----:B------:R-:W-:Y:S01]  /*2690*/  LEA.HI.X.SX32 R5, R0, UR5, 0x1, P1 ;  /* 0x0000000500057c11 */ /* 0x000fe200088f0eff */
[----:B------:R2:W-:Y:S01]  /*26a0*/  @!P6 STG.E desc[UR6][R46.64], R39 ;  /* 0x000000272e00e986 */ /* 0x0005e2000c101906 */
[----:B0-----:R-:W-:-:S03]  /*26b0*/  PRMT R12, R3, 0x5410, R2 ;  /* 0x00005410030c7816 */ /* 0x001fc60000000002 */
[----:B------:R2:W-:Y:S01]  /*26c0*/  @!P6 STG.E desc[UR6][R24.64], R6 ;  /* 0x000000061800e986 */ /* 0x0005e2000c101906 */
[----:B------:R-:W-:Y:S02]  /*26d0*/  PRMT R13, R8, 0x5410, R7 ;  /* 0x00005410080d7816 */ /* 0x000fe40000000007 */
[----:B-1----:R-:W-:Y:S02]  /*26e0*/  PRMT R14, R37, 0x5410, R16 ;  /* 0x00005410250e7816 */ /* 0x002fe40000000010 */
[----:B------:R-:W-:Y:S01]  /*26f0*/  PRMT R15, R9, 0x5410, R38 ;  /* 0x00005410090f7816 */ /* 0x000fe20000000026 */
[----:B------:R-:W-:Y:S06]  /*2700*/  @P0 EXIT ;  /* 0x000000000000094d */ /* 0x000fec0003800000 */
[----:B------:R-:W-:Y:S01]  /*2710*/  STG.E.128 desc[UR6][R4.64], R12 ;  /* 0x0000000c04007986 */ /* 0x000fe2000c101d06 */
[----:B------:R-:W-:Y:S05]  /*2720*/  EXIT ;  /* 0x000000000000794d */ /* 0x000fea0003800000 */
.L_x_0:
[----:B------:R-:W-:-:S00]  /*2730*/  BRA `(.L_x_0) ;  /* 0xfffffffc00fc7947 */ /* 0x000fc0000383ffff */
[----:B------:R-:W-:-:S00]  /*2740*/  NOP ;  /* 0x0000000000007918 */ /* 0x000fc00000000000 */
        /* <DEDUP_REMOVED lines=11> */
.L_x_1:


//--------------------- .nv.global.init           --------------------------
	.section	.nv.global.init,"aw",@progbits
.nv.global.init:
	.type		_$_str,@object
	.size		_$_str,(_$_str_$_2 - _$_str)
_$_str:
        /*0000*/ 	.byte	0x5f, 0x5f, 0x43, 0x55, 0x44, 0x41, 0x5f, 0x46, 0x54, 0x5a, 0x00
	.type		_$_str_$_2,@object
	.size		_$_str_$_2,(.L_1 - _$_str_$_2)
_$_str_$_2:
        /*000b*/ 	.byte	0x5f, 0x5f, 0x43, 0x55, 0x44, 0x41, 0x5f, 0x50, 0x52, 0x45, 0x43, 0x5f, 0x53, 0x51, 0x52, 0x54
        /*001b*/ 	.byte	0x00
.L_1:


//--------------------- .nv.shared.triton_poi_fused__native_batch_norm_legit_no_training_relu_threshold_backward_24 --------------------------
	.section	.nv.shared.triton_poi_fused__native_batch_norm_legit_no_training_relu_threshold_backward_24,"aw",@nobits
	.sectionflags	@""
	.align	16
	.zero		1024


//--------------------- .nv.constant0.triton_poi_fused__native_batch_norm_legit_no_training_relu_threshold_backward_24 --------------------------
	.section	.nv.constant0.triton_poi_fused__native_batch_norm_legit_no_training_relu_threshold_backward_24,"a",@progbits
	.sectionflags	@""
	.align	4
.nv.constant0.triton_poi_fused__native_batch_norm_legit_no_training_relu_threshold_backward_24:
	.zero		592
